//
// Generated by NVIDIA NVVM Compiler
//
// Compiler Build ID: CL-36424714
// Cuda compilation tools, release 13.0, V13.0.88
// Based on NVVM 20.0.0
//

.version 9.0
.target sm_100
.address_size 64

	// .globl	_Z3addPiS_S_S_S_i
.extern .func  (.param .b32 func_retval0) vprintf
(
	.param .b64 vprintf_param_0,
	.param .b64 vprintf_param_1
)
;
.func  (.param .b64 func_retval0) __internal_accurate_pow
(
	.param .b64 __internal_accurate_pow_param_0
)
;
.global .align 1 .b8 $str[23] = {72, 101, 108, 108, 111, 32, 87, 111, 114, 108, 100, 32, 70, 114, 111, 109, 32, 71, 80, 85, 33, 10};
.global .align 1 .b8 $str$1[13] = {97, 110, 115, 119, 101, 114, 58, 32, 37, 100, 32, 10};

.visible .entry _Z3addPiS_S_S_S_i(
	.param .u64 .ptr .align 1 _Z3addPiS_S_S_S_i_param_0,
	.param .u64 .ptr .align 1 _Z3addPiS_S_S_S_i_param_1,
	.param .u64 .ptr .align 1 _Z3addPiS_S_S_S_i_param_2,
	.param .u64 .ptr .align 1 _Z3addPiS_S_S_S_i_param_3,
	.param .u64 .ptr .align 1 _Z3addPiS_S_S_S_i_param_4,
	.param .u32 _Z3addPiS_S_S_S_i_param_5
)
{
	.reg .pred 	%p<66>;
	.reg .b32 	%r<253>;
	.reg .b64 	%rd<78>;
	.reg .b64 	%fd<146>;

	ld.param.u64 	%rd8, [_Z3addPiS_S_S_S_i_param_0];
	ld.param.u64 	%rd9, [_Z3addPiS_S_S_S_i_param_1];
	ld.param.u64 	%rd10, [_Z3addPiS_S_S_S_i_param_3];
	ld.param.u64 	%rd11, [_Z3addPiS_S_S_S_i_param_4];
	ld.param.u32 	%r97, [_Z3addPiS_S_S_S_i_param_5];
	cvta.to.global.u64 	%rd1, %rd9;
	cvta.to.global.u64 	%rd2, %rd11;
	cvta.to.global.u64 	%rd3, %rd8;
	cvta.to.global.u64 	%rd4, %rd10;
	mov.u32 	%r98, %ctaid.x;
	mov.u32 	%r1, %ntid.x;
	mov.u32 	%r99, %tid.x;
	mad.lo.s32 	%r205, %r98, %r1, %r99;
	setp.ge.s32 	%p1, %r205, %r97;
	@%p1 bra 	$L__BB0_47;
	mov.f64 	%fd9, 0d4024000000000000;
	{
	.reg .b32 %temp; 
	mov.b64 	{%temp, %r3}, %fd9;
	}
	mov.u32 	%r100, %nctaid.x;
	mul.lo.s32 	%r4, %r1, %r100;
$L__BB0_2:
	mul.lo.s32 	%r6, %r205, 3;
	mul.wide.s32 	%rd12, %r6, 4;
	add.s64 	%rd13, %rd4, %rd12;
	ld.global.u32 	%r212, [%rd13];
	mul.wide.s32 	%rd14, %r212, 4;
	add.s64 	%rd5, %rd3, %rd14;
	ld.global.u32 	%r211, [%rd5];
	ld.global.u32 	%r222, [%rd13+4];
	ld.global.u32 	%r101, [%rd13+8];
	setp.ne.s32 	%p2, %r222, %r101;
	@%p2 bra 	$L__BB0_12;
	setp.lt.s32 	%p14, %r222, 1;
	mov.b32 	%r223, 0;
	@%p14 bra 	$L__BB0_24;
	cvt.rn.f64.s32 	%fd1, %r211;
	and.b32  	%r10, %r222, 3;
	setp.lt.u32 	%p15, %r222, 4;
	mov.f64 	%fd144, 0d0000000000000000;
	mov.b32 	%r228, 0;
	@%p15 bra 	$L__BB0_8;
	and.b32  	%r228, %r222, 2147483644;
	mov.b32 	%r206, 0;
	mov.u32 	%r223, %r206;
$L__BB0_6:
	setp.lt.s32 	%p16, %r3, 0;
	cvt.rn.f64.s32 	%fd20, %r223;
	cvt.rn.f64.u32 	%fd21, %r206;
	{
	.reg .b32 %temp; 
	mov.b64 	{%temp, %r116}, %fd21;
	}
	shr.u32 	%r117, %r116, 20;
	and.b32  	%r118, %r117, 2047;
	add.s32 	%r119, %r118, -1012;
	mov.b64 	%rd22, %fd21;
	shl.b64 	%rd23, %rd22, %r119;
	setp.eq.s64 	%p17, %rd23, -9223372036854775808;
	{ // callseq 1, 0
	.param .b64 param0;
	st.param.f64 	[param0], %fd21;
	.param .b64 retval0;
	call.uni (retval0), 
	__internal_accurate_pow, 
	(
	param0
	);
	ld.param.f64 	%fd22, [retval0];
	} // callseq 1
	neg.f64 	%fd24, %fd22;
	selp.f64 	%fd25, %fd24, %fd22, %p17;
	selp.f64 	%fd26, %fd25, %fd22, %p16;
	setp.eq.s32 	%p18, %r206, 0;
	selp.f64 	%fd27, 0d3FF0000000000000, %fd26, %p18;
	fma.rn.f64 	%fd28, %fd27, %fd1, %fd20;
	cvt.rzi.s32.f64 	%r120, %fd28;
	add.s32 	%r121, %r206, 1;
	cvt.rn.f64.s32 	%fd29, %r120;
	cvt.rn.f64.u32 	%fd30, %r121;
	{
	.reg .b32 %temp; 
	mov.b64 	{%temp, %r122}, %fd30;
	}
	shr.u32 	%r123, %r122, 20;
	and.b32  	%r124, %r123, 2047;
	add.s32 	%r125, %r124, -1012;
	mov.b64 	%rd25, %fd30;
	shl.b64 	%rd26, %rd25, %r125;
	setp.eq.s64 	%p19, %rd26, -9223372036854775808;
	{ // callseq 2, 0
	.param .b64 param0;
	st.param.f64 	[param0], %fd30;
	.param .b64 retval0;
	call.uni (retval0), 
	__internal_accurate_pow, 
	(
	param0
	);
	ld.param.f64 	%fd31, [retval0];
	} // callseq 2
	neg.f64 	%fd33, %fd31;
	selp.f64 	%fd34, %fd33, %fd31, %p19;
	selp.f64 	%fd35, %fd34, %fd31, %p16;
	fma.rn.f64 	%fd36, %fd35, %fd1, %fd29;
	cvt.rzi.s32.f64 	%r126, %fd36;
	add.s32 	%r127, %r206, 2;
	cvt.rn.f64.s32 	%fd37, %r126;
	cvt.rn.f64.u32 	%fd38, %r127;
	{
	.reg .b32 %temp; 
	mov.b64 	{%temp, %r128}, %fd38;
	}
	shr.u32 	%r129, %r128, 20;
	and.b32  	%r130, %r129, 2047;
	add.s32 	%r131, %r130, -1012;
	mov.b64 	%rd28, %fd38;
	shl.b64 	%rd29, %rd28, %r131;
	setp.eq.s64 	%p20, %rd29, -9223372036854775808;
	{ // callseq 3, 0
	.param .b64 param0;
	st.param.f64 	[param0], %fd38;
	.param .b64 retval0;
	call.uni (retval0), 
	__internal_accurate_pow, 
	(
	param0
	);
	ld.param.f64 	%fd39, [retval0];
	} // callseq 3
	neg.f64 	%fd41, %fd39;
	selp.f64 	%fd42, %fd41, %fd39, %p20;
	selp.f64 	%fd43, %fd42, %fd39, %p16;
	fma.rn.f64 	%fd44, %fd43, %fd1, %fd37;
	cvt.rzi.s32.f64 	%r132, %fd44;
	add.s32 	%r133, %r206, 3;
	cvt.rn.f64.s32 	%fd45, %r132;
	cvt.rn.f64.u32 	%fd46, %r133;
	{
	.reg .b32 %temp; 
	mov.b64 	{%temp, %r134}, %fd46;
	}
	shr.u32 	%r135, %r134, 20;
	and.b32  	%r136, %r135, 2047;
	add.s32 	%r137, %r136, -1012;
	mov.b64 	%rd31, %fd46;
	shl.b64 	%rd32, %rd31, %r137;
	setp.eq.s64 	%p21, %rd32, -9223372036854775808;
	{ // callseq 4, 0
	.param .b64 param0;
	st.param.f64 	[param0], %fd46;
	.param .b64 retval0;
	call.uni (retval0), 
	__internal_accurate_pow, 
	(
	param0
	);
	ld.param.f64 	%fd47, [retval0];
	} // callseq 4
	neg.f64 	%fd49, %fd47;
	selp.f64 	%fd50, %fd49, %fd47, %p21;
	selp.f64 	%fd51, %fd50, %fd47, %p16;
	fma.rn.f64 	%fd52, %fd51, %fd1, %fd45;
	cvt.rzi.s32.f64 	%r223, %fd52;
	add.s32 	%r206, %r206, 4;
	setp.eq.s32 	%p22, %r206, %r228;
	@%p22 bra 	$L__BB0_7;
	bra.uni 	$L__BB0_6;
$L__BB0_7:
	cvt.rn.f64.s32 	%fd144, %r223;
$L__BB0_8:
	setp.eq.s32 	%p23, %r10, 0;
	@%p23 bra 	$L__BB0_24;
	setp.lt.s32 	%p24, %r3, 0;
	cvt.rn.f64.u32 	%fd53, %r228;
	{
	.reg .b32 %temp; 
	mov.b64 	{%temp, %r138}, %fd53;
	}
	shr.u32 	%r139, %r138, 20;
	and.b32  	%r140, %r139, 2047;
	add.s32 	%r141, %r140, -1012;
	mov.b64 	%rd34, %fd53;
	shl.b64 	%rd35, %rd34, %r141;
	setp.eq.s64 	%p25, %rd35, -9223372036854775808;
	{ // callseq 5, 0
	.param .b64 param0;
	st.param.f64 	[param0], %fd53;
	.param .b64 retval0;
	call.uni (retval0), 
	__internal_accurate_pow, 
	(
	param0
	);
	ld.param.f64 	%fd54, [retval0];
	} // callseq 5
	neg.f64 	%fd56, %fd54;
	selp.f64 	%fd57, %fd56, %fd54, %p25;
	selp.f64 	%fd58, %fd57, %fd54, %p24;
	setp.eq.s32 	%p26, %r228, 0;
	selp.f64 	%fd59, 0d3FF0000000000000, %fd58, %p26;
	fma.rn.f64 	%fd60, %fd59, %fd1, %fd144;
	cvt.rzi.s32.f64 	%r223, %fd60;
	setp.eq.s32 	%p27, %r10, 1;
	@%p27 bra 	$L__BB0_24;
	add.s32 	%r142, %r228, 1;
	cvt.rn.f64.s32 	%fd61, %r223;
	cvt.rn.f64.u32 	%fd62, %r142;
	{
	.reg .b32 %temp; 
	mov.b64 	{%temp, %r143}, %fd62;
	}
	shr.u32 	%r144, %r143, 20;
	and.b32  	%r145, %r144, 2047;
	add.s32 	%r146, %r145, -1012;
	mov.b64 	%rd37, %fd62;
	shl.b64 	%rd38, %rd37, %r146;
	setp.eq.s64 	%p29, %rd38, -9223372036854775808;
	{ // callseq 6, 0
	.param .b64 param0;
	st.param.f64 	[param0], %fd62;
	.param .b64 retval0;
	call.uni (retval0), 
	__internal_accurate_pow, 
	(
	param0
	);
	ld.param.f64 	%fd63, [retval0];
	} // callseq 6
	neg.f64 	%fd65, %fd63;
	selp.f64 	%fd66, %fd65, %fd63, %p29;
	selp.f64 	%fd67, %fd66, %fd63, %p24;
	fma.rn.f64 	%fd68, %fd67, %fd1, %fd61;
	cvt.rzi.s32.f64 	%r223, %fd68;
	setp.eq.s32 	%p30, %r10, 2;
	@%p30 bra 	$L__BB0_24;
	setp.lt.s32 	%p31, %r3, 0;
	add.s32 	%r147, %r228, 2;
	cvt.rn.f64.s32 	%fd69, %r223;
	cvt.rn.f64.u32 	%fd70, %r147;
	{
	.reg .b32 %temp; 
	mov.b64 	{%temp, %r148}, %fd70;
	}
	shr.u32 	%r149, %r148, 20;
	and.b32  	%r150, %r149, 2047;
	add.s32 	%r151, %r150, -1012;
	mov.b64 	%rd40, %fd70;
	shl.b64 	%rd41, %rd40, %r151;
	setp.eq.s64 	%p32, %rd41, -9223372036854775808;
	{ // callseq 7, 0
	.param .b64 param0;
	st.param.f64 	[param0], %fd70;
	.param .b64 retval0;
	call.uni (retval0), 
	__internal_accurate_pow, 
	(
	param0
	);
	ld.param.f64 	%fd71, [retval0];
	} // callseq 7
	neg.f64 	%fd73, %fd71;
	selp.f64 	%fd74, %fd73, %fd71, %p32;
	selp.f64 	%fd75, %fd74, %fd71, %p31;
	fma.rn.f64 	%fd76, %fd75, %fd1, %fd69;
	cvt.rzi.s32.f64 	%r223, %fd76;
	bra.uni 	$L__BB0_24;
$L__BB0_12:
	ld.global.u32 	%r214, [%rd5+4];
	mov.u32 	%r209, %r205;
$L__BB0_13:
	setp.lt.s32 	%p3, %r209, 1;
	@%p3 bra 	$L__BB0_15;
	add.s32 	%r209, %r209, -1;
	mul.lo.s32 	%r102, %r209, 3;
	mul.wide.u32 	%rd15, %r102, 4;
	add.s64 	%rd16, %rd4, %rd15;
	ld.global.u32 	%r103, [%rd16+8];
	sub.s32 	%r214, %r214, %r103;
	ld.global.u32 	%r104, [%rd16+4];
	setp.eq.s32 	%p4, %r104, %r103;
	@%p4 bra 	$L__BB0_13;
$L__BB0_15:
	setp.lt.s32 	%p5, %r222, 1;
	mov.b32 	%r223, 0;
	@%p5 bra 	$L__BB0_24;
	mov.b32 	%r223, 0;
$L__BB0_17:
	setp.lt.s32 	%p6, %r214, 1;
	@%p6 bra 	$L__BB0_21;
	cvt.rn.f64.s32 	%fd2, %r211;
	sub.s32 	%r218, 1, %r222;
	neg.s32 	%r217, %r214;
	add.s32 	%r216, %r222, -1;
	bra.uni 	$L__BB0_20;
$L__BB0_19:
	add.s32 	%r218, %r218, 1;
	add.s32 	%r217, %r217, 1;
	setp.eq.s32 	%p11, %r217, 0;
	add.s32 	%r216, %r222, -1;
	@%p11 bra 	$L__BB0_21;
$L__BB0_20:
	mov.u32 	%r222, %r216;
	setp.lt.s32 	%p7, %r3, 0;
	cvt.rn.f64.s32 	%fd10, %r223;
	cvt.rn.f64.s32 	%fd11, %r222;
	{
	.reg .b32 %temp; 
	mov.b64 	{%temp, %r107}, %fd11;
	}
	shr.u32 	%r108, %r107, 20;
	and.b32  	%r109, %r108, 2047;
	add.s32 	%r110, %r109, -1012;
	mov.b64 	%rd17, %fd11;
	shl.b64 	%rd18, %rd17, %r110;
	setp.eq.s64 	%p8, %rd18, -9223372036854775808;
	{ // callseq 0, 0
	.param .b64 param0;
	st.param.f64 	[param0], %fd11;
	.param .b64 retval0;
	call.uni (retval0), 
	__internal_accurate_pow, 
	(
	param0
	);
	ld.param.f64 	%fd12, [retval0];
	} // callseq 0
	neg.f64 	%fd14, %fd12;
	selp.f64 	%fd15, %fd14, %fd12, %p8;
	selp.f64 	%fd16, %fd15, %fd12, %p7;
	setp.eq.s32 	%p9, %r222, 0;
	selp.f64 	%fd17, 0d3FF0000000000000, %fd16, %p9;
	fma.rn.f64 	%fd18, %fd17, %fd2, %fd10;
	cvt.rzi.s32.f64 	%r223, %fd18;
	setp.eq.s32 	%p10, %r218, 1;
	@%p10 bra 	$L__BB0_23;
	bra.uni 	$L__BB0_19;
$L__BB0_21:
	mov.u32 	%r39, %r222;
	setp.eq.s32 	%p12, %r39, 0;
	mov.b32 	%r222, 0;
	@%p12 bra 	$L__BB0_23;
	add.s32 	%r40, %r212, 2;
	mul.wide.s32 	%rd20, %r212, 4;
	add.s64 	%rd21, %rd3, %rd20;
	ld.global.u32 	%r211, [%rd21+8];
	ld.global.u32 	%r214, [%rd21+12];
	mov.u32 	%r222, %r39;
	mov.u32 	%r212, %r40;
$L__BB0_23:
	setp.gt.s32 	%p13, %r222, 0;
	@%p13 bra 	$L__BB0_17;
$L__BB0_24:
	add.s64 	%rd44, %rd2, %rd12;
	ld.global.u32 	%r236, [%rd44];
	mul.wide.s32 	%rd45, %r236, 4;
	add.s64 	%rd6, %rd1, %rd45;
	ld.global.u32 	%r235, [%rd6];
	ld.global.u32 	%r245, [%rd44+4];
	ld.global.u32 	%r152, [%rd44+8];
	setp.ne.s32 	%p33, %r245, %r152;
	@%p33 bra 	$L__BB0_34;
	setp.lt.s32 	%p45, %r245, 1;
	mov.b32 	%r246, 0;
	@%p45 bra 	$L__BB0_46;
	cvt.rn.f64.s32 	%fd5, %r235;
	and.b32  	%r57, %r245, 3;
	setp.lt.u32 	%p46, %r245, 4;
	mov.f64 	%fd145, 0d0000000000000000;
	mov.b32 	%r251, 0;
	@%p46 bra 	$L__BB0_30;
	and.b32  	%r251, %r245, 2147483644;
	mov.b32 	%r230, 0;
	mov.u32 	%r246, %r230;
$L__BB0_28:
	setp.lt.s32 	%p47, %r3, 0;
	cvt.rn.f64.s32 	%fd87, %r246;
	cvt.rn.f64.u32 	%fd88, %r230;
	{
	.reg .b32 %temp; 
	mov.b64 	{%temp, %r168}, %fd88;
	}
	shr.u32 	%r169, %r168, 20;
	and.b32  	%r170, %r169, 2047;
	add.s32 	%r171, %r170, -1012;
	mov.b64 	%rd53, %fd88;
	shl.b64 	%rd54, %rd53, %r171;
	setp.eq.s64 	%p48, %rd54, -9223372036854775808;
	{ // callseq 9, 0
	.param .b64 param0;
	st.param.f64 	[param0], %fd88;
	.param .b64 retval0;
	call.uni (retval0), 
	__internal_accurate_pow, 
	(
	param0
	);
	ld.param.f64 	%fd89, [retval0];
	} // callseq 9
	neg.f64 	%fd91, %fd89;
	selp.f64 	%fd92, %fd91, %fd89, %p48;
	selp.f64 	%fd93, %fd92, %fd89, %p47;
	setp.eq.s32 	%p49, %r230, 0;
	selp.f64 	%fd94, 0d3FF0000000000000, %fd93, %p49;
	fma.rn.f64 	%fd95, %fd94, %fd5, %fd87;
	cvt.rzi.s32.f64 	%r172, %fd95;
	add.s32 	%r173, %r230, 1;
	cvt.rn.f64.s32 	%fd96, %r172;
	cvt.rn.f64.u32 	%fd97, %r173;
	{
	.reg .b32 %temp; 
	mov.b64 	{%temp, %r174}, %fd97;
	}
	shr.u32 	%r175, %r174, 20;
	and.b32  	%r176, %r175, 2047;
	add.s32 	%r177, %r176, -1012;
	mov.b64 	%rd56, %fd97;
	shl.b64 	%rd57, %rd56, %r177;
	setp.eq.s64 	%p50, %rd57, -9223372036854775808;
	{ // callseq 10, 0
	.param .b64 param0;
	st.param.f64 	[param0], %fd97;
	.param .b64 retval0;
	call.uni (retval0), 
	__internal_accurate_pow, 
	(
	param0
	);
	ld.param.f64 	%fd98, [retval0];
	} // callseq 10
	neg.f64 	%fd100, %fd98;
	selp.f64 	%fd101, %fd100, %fd98, %p50;
	selp.f64 	%fd102, %fd101, %fd98, %p47;
	fma.rn.f64 	%fd103, %fd102, %fd5, %fd96;
	cvt.rzi.s32.f64 	%r178, %fd103;
	add.s32 	%r179, %r230, 2;
	cvt.rn.f64.s32 	%fd104, %r178;
	cvt.rn.f64.u32 	%fd105, %r179;
	{
	.reg .b32 %temp; 
	mov.b64 	{%temp, %r180}, %fd105;
	}
	shr.u32 	%r181, %r180, 20;
	and.b32  	%r182, %r181, 2047;
	add.s32 	%r183, %r182, -1012;
	mov.b64 	%rd59, %fd105;
	shl.b64 	%rd60, %rd59, %r183;
	setp.eq.s64 	%p51, %rd60, -9223372036854775808;
	{ // callseq 11, 0
	.param .b64 param0;
	st.param.f64 	[param0], %fd105;
	.param .b64 retval0;
	call.uni (retval0), 
	__internal_accurate_pow, 
	(
	param0
	);
	ld.param.f64 	%fd106, [retval0];
	} // callseq 11
	neg.f64 	%fd108, %fd106;
	selp.f64 	%fd109, %fd108, %fd106, %p51;
	selp.f64 	%fd110, %fd109, %fd106, %p47;
	fma.rn.f64 	%fd111, %fd110, %fd5, %fd104;
	cvt.rzi.s32.f64 	%r184, %fd111;
	add.s32 	%r185, %r230, 3;
	cvt.rn.f64.s32 	%fd112, %r184;
	cvt.rn.f64.u32 	%fd113, %r185;
	{
	.reg .b32 %temp; 
	mov.b64 	{%temp, %r186}, %fd113;
	}
	shr.u32 	%r187, %r186, 20;
	and.b32  	%r188, %r187, 2047;
	add.s32 	%r189, %r188, -1012;
	mov.b64 	%rd62, %fd113;
	shl.b64 	%rd63, %rd62, %r189;
	setp.eq.s64 	%p52, %rd63, -9223372036854775808;
	{ // callseq 12, 0
	.param .b64 param0;
	st.param.f64 	[param0], %fd113;
	.param .b64 retval0;
	call.uni (retval0), 
	__internal_accurate_pow, 
	(
	param0
	);
	ld.param.f64 	%fd114, [retval0];
	} // callseq 12
	neg.f64 	%fd116, %fd114;
	selp.f64 	%fd117, %fd116, %fd114, %p52;
	selp.f64 	%fd118, %fd117, %fd114, %p47;
	fma.rn.f64 	%fd119, %fd118, %fd5, %fd112;
	cvt.rzi.s32.f64 	%r246, %fd119;
	add.s32 	%r230, %r230, 4;
	setp.eq.s32 	%p53, %r230, %r251;
	@%p53 bra 	$L__BB0_29;
	bra.uni 	$L__BB0_28;
$L__BB0_29:
	cvt.rn.f64.s32 	%fd145, %r246;
$L__BB0_30:
	setp.eq.s32 	%p54, %r57, 0;
	@%p54 bra 	$L__BB0_46;
	setp.lt.s32 	%p55, %r3, 0;
	cvt.rn.f64.u32 	%fd120, %r251;
	{
	.reg .b32 %temp; 
	mov.b64 	{%temp, %r190}, %fd120;
	}
	shr.u32 	%r191, %r190, 20;
	and.b32  	%r192, %r191, 2047;
	add.s32 	%r193, %r192, -1012;
	mov.b64 	%rd65, %fd120;
	shl.b64 	%rd66, %rd65, %r193;
	setp.eq.s64 	%p56, %rd66, -9223372036854775808;
	{ // callseq 13, 0
	.param .b64 param0;
	st.param.f64 	[param0], %fd120;
	.param .b64 retval0;
	call.uni (retval0), 
	__internal_accurate_pow, 
	(
	param0
	);
	ld.param.f64 	%fd121, [retval0];
	} // callseq 13
	neg.f64 	%fd123, %fd121;
	selp.f64 	%fd124, %fd123, %fd121, %p56;
	selp.f64 	%fd125, %fd124, %fd121, %p55;
	setp.eq.s32 	%p57, %r251, 0;
	selp.f64 	%fd126, 0d3FF0000000000000, %fd125, %p57;
	fma.rn.f64 	%fd127, %fd126, %fd5, %fd145;
	cvt.rzi.s32.f64 	%r246, %fd127;
	setp.eq.s32 	%p58, %r57, 1;
	@%p58 bra 	$L__BB0_46;
	add.s32 	%r194, %r251, 1;
	cvt.rn.f64.s32 	%fd128, %r246;
	cvt.rn.f64.u32 	%fd129, %r194;
	{
	.reg .b32 %temp; 
	mov.b64 	{%temp, %r195}, %fd129;
	}
	shr.u32 	%r196, %r195, 20;
	and.b32  	%r197, %r196, 2047;
	add.s32 	%r198, %r197, -1012;
	mov.b64 	%rd68, %fd129;
	shl.b64 	%rd69, %rd68, %r198;
	setp.eq.s64 	%p60, %rd69, -9223372036854775808;
	{ // callseq 14, 0
	.param .b64 param0;
	st.param.f64 	[param0], %fd129;
	.param .b64 retval0;
	call.uni (retval0), 
	__internal_accurate_pow, 
	(
	param0
	);
	ld.param.f64 	%fd130, [retval0];
	} // callseq 14
	neg.f64 	%fd132, %fd130;
	selp.f64 	%fd133, %fd132, %fd130, %p60;
	selp.f64 	%fd134, %fd133, %fd130, %p55;
	fma.rn.f64 	%fd135, %fd134, %fd5, %fd128;
	cvt.rzi.s32.f64 	%r246, %fd135;
	setp.eq.s32 	%p61, %r57, 2;
	@%p61 bra 	$L__BB0_46;
	setp.lt.s32 	%p62, %r3, 0;
	add.s32 	%r199, %r251, 2;
	cvt.rn.f64.s32 	%fd136, %r246;
	cvt.rn.f64.u32 	%fd137, %r199;
	{
	.reg .b32 %temp; 
	mov.b64 	{%temp, %r200}, %fd137;
	}
	shr.u32 	%r201, %r200, 20;
	and.b32  	%r202, %r201, 2047;
	add.s32 	%r203, %r202, -1012;
	mov.b64 	%rd71, %fd137;
	shl.b64 	%rd72, %rd71, %r203;
	setp.eq.s64 	%p63, %rd72, -9223372036854775808;
	{ // callseq 15, 0
	.param .b64 param0;
	st.param.f64 	[param0], %fd137;
	.param .b64 retval0;
	call.uni (retval0), 
	__internal_accurate_pow, 
	(
	param0
	);
	ld.param.f64 	%fd138, [retval0];
	} // callseq 15
	neg.f64 	%fd140, %fd138;
	selp.f64 	%fd141, %fd140, %fd138, %p63;
	selp.f64 	%fd142, %fd141, %fd138, %p62;
	fma.rn.f64 	%fd143, %fd142, %fd5, %fd136;
	cvt.rzi.s32.f64 	%r246, %fd143;
	bra.uni 	$L__BB0_46;
$L__BB0_34:
	ld.global.u32 	%r238, [%rd6+4];
	mov.u32 	%r233, %r205;
$L__BB0_35:
	setp.lt.s32 	%p34, %r233, 1;
	@%p34 bra 	$L__BB0_37;
	add.s32 	%r233, %r233, -1;
	mul.lo.s32 	%r153, %r233, 3;
	mul.wide.u32 	%rd46, %r153, 4;
	add.s64 	%rd47, %rd2, %rd46;
	ld.global.u32 	%r154, [%rd47+8];
	sub.s32 	%r238, %r238, %r154;
	ld.global.u32 	%r155, [%rd47+4];
	setp.eq.s32 	%p35, %r155, %r154;
	@%p35 bra 	$L__BB0_35;
$L__BB0_37:
	setp.lt.s32 	%p36, %r245, 1;
	mov.b32 	%r246, 0;
	@%p36 bra 	$L__BB0_46;
	mov.b32 	%r246, 0;
$L__BB0_39:
	mov.u32 	%r71, %r245;
	setp.lt.s32 	%p37, %r238, 1;
	@%p37 bra 	$L__BB0_43;
	cvt.rn.f64.s32 	%fd6, %r235;
	mov.b32 	%r240, 0;
	mov.u32 	%r245, %r71;
	bra.uni 	$L__BB0_42;
$L__BB0_41:
	add.s32 	%r240, %r240, 1;
	setp.eq.s32 	%p42, %r240, %r238;
	@%p42 bra 	$L__BB0_43;
$L__BB0_42:
	setp.lt.s32 	%p38, %r3, 0;
	cvt.rn.f64.s32 	%fd77, %r246;
	add.s32 	%r245, %r245, -1;
	cvt.rn.f64.s32 	%fd78, %r245;
	{
	.reg .b32 %temp; 
	mov.b64 	{%temp, %r159}, %fd78;
	}
	shr.u32 	%r160, %r159, 20;
	and.b32  	%r161, %r160, 2047;
	add.s32 	%r162, %r161, -1012;
	mov.b64 	%rd48, %fd78;
	shl.b64 	%rd49, %rd48, %r162;
	setp.eq.s64 	%p39, %rd49, -9223372036854775808;
	{ // callseq 8, 0
	.param .b64 param0;
	st.param.f64 	[param0], %fd78;
	.param .b64 retval0;
	call.uni (retval0), 
	__internal_accurate_pow, 
	(
	param0
	);
	ld.param.f64 	%fd79, [retval0];
	} // callseq 8
	neg.f64 	%fd81, %fd79;
	selp.f64 	%fd82, %fd81, %fd79, %p39;
	selp.f64 	%fd83, %fd82, %fd79, %p38;
	setp.eq.s32 	%p40, %r245, 0;
	selp.f64 	%fd84, 0d3FF0000000000000, %fd83, %p40;
	fma.rn.f64 	%fd85, %fd84, %fd6, %fd77;
	cvt.rzi.s32.f64 	%r246, %fd85;
	setp.eq.s32 	%p41, %r240, %r71;
	@%p41 bra 	$L__BB0_45;
	bra.uni 	$L__BB0_41;
$L__BB0_43:
	mov.u32 	%r81, %r245;
	setp.eq.s32 	%p43, %r81, 0;
	mov.b32 	%r245, 0;
	@%p43 bra 	$L__BB0_45;
	add.s32 	%r82, %r236, 2;
	mul.wide.s32 	%rd51, %r236, 4;
	add.s64 	%rd52, %rd1, %rd51;
	ld.global.u32 	%r235, [%rd52+8];
	ld.global.u32 	%r238, [%rd52+12];
	mov.u32 	%r245, %r81;
	mov.u32 	%r236, %r82;
$L__BB0_45:
	setp.gt.s32 	%p44, %r245, 0;
	@%p44 bra 	$L__BB0_39;
$L__BB0_46:
	ld.param.u64 	%rd77, [_Z3addPiS_S_S_S_i_param_2];
	setp.gt.s32 	%p64, %r223, %r246;
	selp.u32 	%r204, 1, 0, %p64;
	cvta.to.global.u64 	%rd74, %rd77;
	mul.wide.s32 	%rd75, %r205, 4;
	add.s64 	%rd76, %rd74, %rd75;
	st.global.u32 	[%rd76], %r204;
	add.s32 	%r205, %r205, %r4;
	setp.lt.s32 	%p65, %r205, %r97;
	@%p65 bra 	$L__BB0_2;
$L__BB0_47:
	ret;

}
	// .globl	_Z11hello_worldPiS_i
.visible .entry _Z11hello_worldPiS_i(
	.param .u64 .ptr .align 1 _Z11hello_worldPiS_i_param_0,
	.param .u64 .ptr .align 1 _Z11hello_worldPiS_i_param_1,
	.param .u32 _Z11hello_worldPiS_i_param_2
)
{
	.local .align 8 .b8 	__local_depot1[8];
	.reg .b64 	%SP;
	.reg .b64 	%SPL;
	.reg .pred 	%p<27>;
	.reg .b32 	%r<130>;
	.reg .b64 	%rd<37>;
	.reg .b64 	%fd<59>;

	mov.u64 	%SPL, __local_depot1;
	cvta.local.u64 	%SP, %SPL;
	ld.param.u64 	%rd4, [_Z11hello_worldPiS_i_param_0];
	ld.param.u64 	%rd5, [_Z11hello_worldPiS_i_param_1];
	ld.param.u32 	%r105, [_Z11hello_worldPiS_i_param_2];
	cvta.to.global.u64 	%rd1, %rd4;
	cvta.to.global.u64 	%rd2, %rd5;
	mul.lo.s32 	%r56, %r105, 3;
	mul.wide.s32 	%rd6, %r56, 4;
	add.s64 	%rd7, %rd2, %rd6;
	ld.global.u32 	%r108, [%rd7];
	mul.wide.s32 	%rd8, %r108, 4;
	add.s64 	%rd3, %rd1, %rd8;
	ld.global.u32 	%r107, [%rd3];
	ld.global.u32 	%r118, [%rd7+4];
	ld.global.u32 	%r57, [%rd7+8];
	setp.ne.s32 	%p1, %r118, %r57;
	@%p1 bra 	$L__BB1_8;
	setp.lt.s32 	%p13, %r118, 1;
	mov.b32 	%r119, 0;
	@%p13 bra 	$L__BB1_20;
	cvt.rn.f64.s32 	%fd1, %r107;
	mov.f64 	%fd15, 0d4024000000000000;
	{
	.reg .b32 %temp; 
	mov.b64 	{%temp, %r4}, %fd15;
	}
	and.b32  	%r5, %r118, 3;
	setp.lt.u32 	%p14, %r118, 4;
	mov.b32 	%r127, 0;
	mov.u32 	%r119, %r127;
	@%p14 bra 	$L__BB1_5;
	and.b32  	%r127, %r118, 2147483644;
	mov.b32 	%r102, 0;
	mov.f64 	%fd58, 0d0000000000000000;
	mov.u32 	%r119, %r102;
$L__BB1_4:
	setp.lt.s32 	%p15, %r4, 0;
	cvt.rn.f64.s32 	%fd17, %r119;
	{
	.reg .b32 %temp; 
	mov.b64 	{%temp, %r72}, %fd58;
	}
	shr.u32 	%r73, %r72, 20;
	and.b32  	%r74, %r73, 2047;
	add.s32 	%r75, %r74, -1012;
	mov.b64 	%rd16, %fd58;
	shl.b64 	%rd17, %rd16, %r75;
	setp.eq.s64 	%p16, %rd17, -9223372036854775808;
	{ // callseq 17, 0
	.param .b64 param0;
	st.param.f64 	[param0], %fd58;
	.param .b64 retval0;
	call.uni (retval0), 
	__internal_accurate_pow, 
	(
	param0
	);
	ld.param.f64 	%fd18, [retval0];
	} // callseq 17
	neg.f64 	%fd20, %fd18;
	selp.f64 	%fd21, %fd20, %fd18, %p16;
	selp.f64 	%fd22, %fd21, %fd18, %p15;
	setp.eq.s32 	%p17, %r102, 0;
	selp.f64 	%fd23, 0d3FF0000000000000, %fd22, %p17;
	fma.rn.f64 	%fd24, %fd23, %fd1, %fd17;
	cvt.rzi.s32.f64 	%r76, %fd24;
	cvt.rn.f64.s32 	%fd25, %r76;
	add.s32 	%r77, %r102, 1;
	cvt.rn.f64.u32 	%fd26, %r77;
	{
	.reg .b32 %temp; 
	mov.b64 	{%temp, %r78}, %fd26;
	}
	shr.u32 	%r79, %r78, 20;
	and.b32  	%r80, %r79, 2047;
	add.s32 	%r81, %r80, -1012;
	mov.b64 	%rd19, %fd26;
	shl.b64 	%rd20, %rd19, %r81;
	setp.eq.s64 	%p18, %rd20, -9223372036854775808;
	{ // callseq 18, 0
	.param .b64 param0;
	st.param.f64 	[param0], %fd26;
	.param .b64 retval0;
	call.uni (retval0), 
	__internal_accurate_pow, 
	(
	param0
	);
	ld.param.f64 	%fd27, [retval0];
	} // callseq 18
	neg.f64 	%fd29, %fd27;
	selp.f64 	%fd30, %fd29, %fd27, %p18;
	selp.f64 	%fd31, %fd30, %fd27, %p15;
	fma.rn.f64 	%fd32, %fd31, %fd1, %fd25;
	cvt.rzi.s32.f64 	%r82, %fd32;
	cvt.rn.f64.s32 	%fd33, %r82;
	add.s32 	%r83, %r102, 2;
	cvt.rn.f64.u32 	%fd34, %r83;
	{
	.reg .b32 %temp; 
	mov.b64 	{%temp, %r84}, %fd34;
	}
	shr.u32 	%r85, %r84, 20;
	and.b32  	%r86, %r85, 2047;
	add.s32 	%r87, %r86, -1012;
	mov.b64 	%rd22, %fd34;
	shl.b64 	%rd23, %rd22, %r87;
	setp.eq.s64 	%p19, %rd23, -9223372036854775808;
	{ // callseq 19, 0
	.param .b64 param0;
	st.param.f64 	[param0], %fd34;
	.param .b64 retval0;
	call.uni (retval0), 
	__internal_accurate_pow, 
	(
	param0
	);
	ld.param.f64 	%fd35, [retval0];
	} // callseq 19
	neg.f64 	%fd37, %fd35;
	selp.f64 	%fd38, %fd37, %fd35, %p19;
	selp.f64 	%fd39, %fd38, %fd35, %p15;
	fma.rn.f64 	%fd40, %fd39, %fd1, %fd33;
	cvt.rzi.s32.f64 	%r88, %fd40;
	cvt.rn.f64.s32 	%fd41, %r88;
	add.s32 	%r89, %r102, 3;
	cvt.rn.f64.u32 	%fd42, %r89;
	{
	.reg .b32 %temp; 
	mov.b64 	{%temp, %r90}, %fd42;
	}
	shr.u32 	%r91, %r90, 20;
	and.b32  	%r92, %r91, 2047;
	add.s32 	%r93, %r92, -1012;
	mov.b64 	%rd25, %fd42;
	shl.b64 	%rd26, %rd25, %r93;
	setp.eq.s64 	%p20, %rd26, -9223372036854775808;
	{ // callseq 20, 0
	.param .b64 param0;
	st.param.f64 	[param0], %fd42;
	.param .b64 retval0;
	call.uni (retval0), 
	__internal_accurate_pow, 
	(
	param0
	);
	ld.param.f64 	%fd43, [retval0];
	} // callseq 20
	neg.f64 	%fd45, %fd43;
	selp.f64 	%fd46, %fd45, %fd43, %p20;
	selp.f64 	%fd47, %fd46, %fd43, %p15;
	fma.rn.f64 	%fd48, %fd47, %fd1, %fd41;
	cvt.rzi.s32.f64 	%r119, %fd48;
	add.f64 	%fd58, %fd58, 0d4010000000000000;
	add.s32 	%r102, %r102, 4;
	setp.eq.s32 	%p21, %r102, %r127;
	@%p21 bra 	$L__BB1_5;
	bra.uni 	$L__BB1_4;
$L__BB1_5:
	setp.eq.s32 	%p22, %r5, 0;
	@%p22 bra 	$L__BB1_20;
	neg.s32 	%r126, %r5;
$L__BB1_7:
	.pragma "nounroll";
	setp.lt.s32 	%p23, %r4, 0;
	cvt.rn.f64.s32 	%fd49, %r119;
	cvt.rn.f64.u32 	%fd50, %r127;
	{
	.reg .b32 %temp; 
	mov.b64 	{%temp, %r94}, %fd50;
	}
	shr.u32 	%r95, %r94, 20;
	and.b32  	%r96, %r95, 2047;
	add.s32 	%r97, %r96, -1012;
	mov.b64 	%rd28, %fd50;
	shl.b64 	%rd29, %rd28, %r97;
	setp.eq.s64 	%p24, %rd29, -9223372036854775808;
	{ // callseq 21, 0
	.param .b64 param0;
	st.param.f64 	[param0], %fd50;
	.param .b64 retval0;
	call.uni (retval0), 
	__internal_accurate_pow, 
	(
	param0
	);
	ld.param.f64 	%fd51, [retval0];
	} // callseq 21
	neg.f64 	%fd53, %fd51;
	selp.f64 	%fd54, %fd53, %fd51, %p24;
	selp.f64 	%fd55, %fd54, %fd51, %p23;
	setp.eq.s32 	%p25, %r127, 0;
	selp.f64 	%fd56, 0d3FF0000000000000, %fd55, %p25;
	fma.rn.f64 	%fd57, %fd56, %fd1, %fd49;
	cvt.rzi.s32.f64 	%r119, %fd57;
	add.s32 	%r127, %r127, 1;
	add.s32 	%r126, %r126, 1;
	setp.ne.s32 	%p26, %r126, 0;
	@%p26 bra 	$L__BB1_7;
	bra.uni 	$L__BB1_20;
$L__BB1_8:
	ld.global.u32 	%r110, [%rd3+4];
$L__BB1_9:
	setp.lt.s32 	%p2, %r105, 1;
	@%p2 bra 	$L__BB1_11;
	add.s32 	%r105, %r105, -1;
	mul.lo.s32 	%r58, %r105, 3;
	mul.wide.u32 	%rd9, %r58, 4;
	add.s64 	%rd10, %rd2, %rd9;
	ld.global.u32 	%r59, [%rd10+8];
	sub.s32 	%r110, %r110, %r59;
	ld.global.u32 	%r60, [%rd10+4];
	setp.eq.s32 	%p3, %r60, %r59;
	@%p3 bra 	$L__BB1_9;
$L__BB1_11:
	setp.lt.s32 	%p4, %r118, 1;
	mov.b32 	%r119, 0;
	@%p4 bra 	$L__BB1_20;
	mov.f64 	%fd5, 0d4024000000000000;
	{
	.reg .b32 %temp; 
	mov.b64 	{%temp, %r17}, %fd5;
	}
	mov.b32 	%r119, 0;
$L__BB1_13:
	setp.lt.s32 	%p5, %r110, 1;
	@%p5 bra 	$L__BB1_17;
	cvt.rn.f64.s32 	%fd4, %r107;
	sub.s32 	%r114, 1, %r118;
	neg.s32 	%r113, %r110;
	add.s32 	%r112, %r118, -1;
	bra.uni 	$L__BB1_16;
$L__BB1_15:
	add.s32 	%r114, %r114, 1;
	add.s32 	%r113, %r113, 1;
	setp.eq.s32 	%p10, %r113, 0;
	add.s32 	%r112, %r118, -1;
	@%p10 bra 	$L__BB1_17;
$L__BB1_16:
	mov.u32 	%r118, %r112;
	setp.lt.s32 	%p6, %r17, 0;
	cvt.rn.f64.s32 	%fd6, %r119;
	cvt.rn.f64.s32 	%fd7, %r118;
	{
	.reg .b32 %temp; 
	mov.b64 	{%temp, %r63}, %fd7;
	}
	shr.u32 	%r64, %r63, 20;
	and.b32  	%r65, %r64, 2047;
	add.s32 	%r66, %r65, -1012;
	mov.b64 	%rd11, %fd7;
	shl.b64 	%rd12, %rd11, %r66;
	setp.eq.s64 	%p7, %rd12, -9223372036854775808;
	{ // callseq 16, 0
	.param .b64 param0;
	st.param.f64 	[param0], %fd7;
	.param .b64 retval0;
	call.uni (retval0), 
	__internal_accurate_pow, 
	(
	param0
	);
	ld.param.f64 	%fd8, [retval0];
	} // callseq 16
	neg.f64 	%fd10, %fd8;
	selp.f64 	%fd11, %fd10, %fd8, %p7;
	selp.f64 	%fd12, %fd11, %fd8, %p6;
	setp.eq.s32 	%p8, %r118, 0;
	selp.f64 	%fd13, 0d3FF0000000000000, %fd12, %p8;
	fma.rn.f64 	%fd14, %fd13, %fd4, %fd6;
	cvt.rzi.s32.f64 	%r119, %fd14;
	setp.eq.s32 	%p9, %r114, 1;
	@%p9 bra 	$L__BB1_19;
	bra.uni 	$L__BB1_15;
$L__BB1_17:
	mov.u32 	%r35, %r118;
	setp.eq.s32 	%p11, %r35, 0;
	mov.b32 	%r118, 0;
	@%p11 bra 	$L__BB1_19;
	add.s32 	%r36, %r108, 2;
	mul.wide.s32 	%rd14, %r108, 4;
	add.s64 	%rd15, %rd1, %rd14;
	ld.global.u32 	%r107, [%rd15+8];
	ld.global.u32 	%r110, [%rd15+12];
	mov.u32 	%r118, %r35;
	mov.u32 	%r108, %r36;
$L__BB1_19:
	setp.gt.s32 	%p12, %r118, 0;
	@%p12 bra 	$L__BB1_13;
$L__BB1_20:
	add.u64 	%rd31, %SP, 0;
	add.u64 	%rd32, %SPL, 0;
	mov.u64 	%rd33, $str;
	cvta.global.u64 	%rd34, %rd33;
	{ // callseq 22, 0
	.param .b64 param0;
	st.param.b64 	[param0], %rd34;
	.param .b64 param1;
	st.param.b64 	[param1], 0;
	.param .b32 retval0;
	call.uni (retval0), 
	vprintf, 
	(
	param0, 
	param1
	);
	ld.param.b32 	%r98, [retval0];
	} // callseq 22
	st.local.u32 	[%rd32], %r119;
	mov.u64 	%rd35, $str$1;
	cvta.global.u64 	%rd36, %rd35;
	{ // callseq 23, 0
	.param .b64 param0;
	st.param.b64 	[param0], %rd36;
	.param .b64 param1;
	st.param.b64 	[param1], %rd31;
	.param .b32 retval0;
	call.uni (retval0), 
	vprintf, 
	(
	param0, 
	param1
	);
	ld.param.b32 	%r100, [retval0];
	} // callseq 23
	ret;

}
.func  (.param .b64 func_retval0) __internal_accurate_pow(
	.param .b64 __internal_accurate_pow_param_0
)
{
	.reg .pred 	%p<8>;
	.reg .b32 	%r<46>;
	.reg .b32 	%f<3>;
	.reg .b64 	%fd<109>;

	ld.param.f64 	%fd10, [__internal_accurate_pow_param_0];
	mov.f64 	%fd11, 0d4024000000000000;
	{
	.reg .b32 %temp; 
	mov.b64 	{%temp, %r8}, %fd11;
	}
	{
	.reg .b32 %temp; 
	mov.b64 	{%r9, %temp}, %fd11;
	}
	shr.u32 	%r10, %r8, 20;
	setp.lt.u32 	%p1, %r8, 1048576;
	mov.f64 	%fd12, 0d4384000000000000;
	{
	.reg .b32 %temp; 
	mov.b64 	{%temp, %r11}, %fd12;
	}
	{
	.reg .b32 %temp; 
	mov.b64 	{%r12, %temp}, %fd12;
	}
	shr.u32 	%r13, %r11, 20;
	add.s32 	%r14, %r13, -54;
	selp.b32 	%r15, %r12, %r9, %p1;
	selp.b32 	%r16, %r11, %r8, %p1;
	selp.b32 	%r1, %r14, %r10, %p1;
	add.s32 	%r45, %r1, -1023;
	and.b32  	%r17, %r16, -2146435073;
	or.b32  	%r18, %r17, 1072693248;
	mov.b64 	%fd107, {%r15, %r18};
	setp.lt.u32 	%p2, %r18, 1073127583;
	@%p2 bra 	$L__BB2_2;
	{
	.reg .b32 %temp; 
	mov.b64 	{%r19, %temp}, %fd107;
	}
	{
	.reg .b32 %temp; 
	mov.b64 	{%temp, %r20}, %fd107;
	}
	add.s32 	%r21, %r20, -1048576;
	mov.b64 	%fd107, {%r19, %r21};
	add.s32 	%r45, %r1, -1022;
$L__BB2_2:
	add.f64 	%fd13, %fd107, 0dBFF0000000000000;
	add.f64 	%fd14, %fd107, 0d3FF0000000000000;
	rcp.approx.ftz.f64 	%fd15, %fd14;
	neg.f64 	%fd16, %fd14;
	fma.rn.f64 	%fd17, %fd16, %fd15, 0d3FF0000000000000;
	fma.rn.f64 	%fd18, %fd17, %fd17, %fd17;
	fma.rn.f64 	%fd19, %fd18, %fd15, %fd15;
	mul.f64 	%fd20, %fd13, %fd19;
	fma.rn.f64 	%fd21, %fd13, %fd19, %fd20;
	mul.f64 	%fd22, %fd21, %fd21;
	fma.rn.f64 	%fd23, %fd22, 0d3EB0F5FF7D2CAFE2, 0d3ED0F5D241AD3B5A;
	fma.rn.f64 	%fd24, %fd23, %fd22, 0d3EF3B20A75488A3F;
	fma.rn.f64 	%fd25, %fd24, %fd22, 0d3F1745CDE4FAECD5;
	fma.rn.f64 	%fd26, %fd25, %fd22, 0d3F3C71C7258A578B;
	fma.rn.f64 	%fd27, %fd26, %fd22, 0d3F6249249242B910;
	fma.rn.f64 	%fd28, %fd27, %fd22, 0d3F89999999999DFB;
	sub.f64 	%fd29, %fd13, %fd21;
	add.f64 	%fd30, %fd29, %fd29;
	neg.f64 	%fd31, %fd21;
	fma.rn.f64 	%fd32, %fd31, %fd13, %fd30;
	mul.f64 	%fd33, %fd19, %fd32;
	fma.rn.f64 	%fd34, %fd22, %fd28, 0d3FB5555555555555;
	mov.f64 	%fd35, 0d3FB5555555555555;
	sub.f64 	%fd36, %fd35, %fd34;
	fma.rn.f64 	%fd37, %fd22, %fd28, %fd36;
	add.f64 	%fd38, %fd37, 0dBC46A4CB00B9E7B0;
	add.f64 	%fd39, %fd34, %fd38;
	sub.f64 	%fd40, %fd34, %fd39;
	add.f64 	%fd41, %fd38, %fd40;
	mul.rn.f64 	%fd42, %fd21, %fd21;
	neg.f64 	%fd43, %fd42;
	fma.rn.f64 	%fd44, %fd21, %fd21, %fd43;
	{
	.reg .b32 %temp; 
	mov.b64 	{%r22, %temp}, %fd33;
	}
	{
	.reg .b32 %temp; 
	mov.b64 	{%temp, %r23}, %fd33;
	}
	add.s32 	%r24, %r23, 1048576;
	mov.b64 	%fd45, {%r22, %r24};
	fma.rn.f64 	%fd46, %fd21, %fd45, %fd44;
	mul.rn.f64 	%fd47, %fd42, %fd21;
	neg.f64 	%fd48, %fd47;
	fma.rn.f64 	%fd49, %fd42, %fd21, %fd48;
	fma.rn.f64 	%fd50, %fd42, %fd33, %fd49;
	fma.rn.f64 	%fd51, %fd46, %fd21, %fd50;
	mul.rn.f64 	%fd52, %fd39, %fd47;
	neg.f64 	%fd53, %fd52;
	fma.rn.f64 	%fd54, %fd39, %fd47, %fd53;
	fma.rn.f64 	%fd55, %fd39, %fd51, %fd54;
	fma.rn.f64 	%fd56, %fd41, %fd47, %fd55;
	add.f64 	%fd57, %fd52, %fd56;
	sub.f64 	%fd58, %fd52, %fd57;
	add.f64 	%fd59, %fd56, %fd58;
	add.f64 	%fd60, %fd21, %fd57;
	sub.f64 	%fd61, %fd21, %fd60;
	add.f64 	%fd62, %fd57, %fd61;
	add.f64 	%fd63, %fd59, %fd62;
	add.f64 	%fd64, %fd33, %fd63;
	add.f64 	%fd65, %fd60, %fd64;
	sub.f64 	%fd66, %fd60, %fd65;
	add.f64 	%fd67, %fd64, %fd66;
	xor.b32  	%r25, %r45, -2147483648;
	mov.b32 	%r26, 1127219200;
	mov.b64 	%fd68, {%r25, %r26};
	mov.b32 	%r27, -2147483648;
	mov.b64 	%fd69, {%r27, %r26};
	sub.f64 	%fd70, %fd68, %fd69;
	fma.rn.f64 	%fd71, %fd70, 0d3FE62E42FEFA39EF, %fd65;
	fma.rn.f64 	%fd72, %fd70, 0dBFE62E42FEFA39EF, %fd71;
	sub.f64 	%fd73, %fd72, %fd65;
	sub.f64 	%fd74, %fd67, %fd73;
	fma.rn.f64 	%fd75, %fd70, 0d3C7ABC9E3B39803F, %fd74;
	add.f64 	%fd76, %fd71, %fd75;
	sub.f64 	%fd77, %fd71, %fd76;
	add.f64 	%fd78, %fd75, %fd77;
	{
	.reg .b32 %temp; 
	mov.b64 	{%temp, %r28}, %fd10;
	}
	{
	.reg .b32 %temp; 
	mov.b64 	{%r29, %temp}, %fd10;
	}
	shl.b32 	%r30, %r28, 1;
	setp.gt.u32 	%p3, %r30, -33554433;
	and.b32  	%r31, %r28, -15728641;
	selp.b32 	%r32, %r31, %r28, %p3;
	mov.b64 	%fd79, {%r29, %r32};
	mul.rn.f64 	%fd80, %fd76, %fd79;
	neg.f64 	%fd81, %fd80;
	fma.rn.f64 	%fd82, %fd76, %fd79, %fd81;
	fma.rn.f64 	%fd83, %fd78, %fd79, %fd82;
	add.f64 	%fd4, %fd80, %fd83;
	sub.f64 	%fd84, %fd80, %fd4;
	add.f64 	%fd5, %fd83, %fd84;
	fma.rn.f64 	%fd85, %fd4, 0d3FF71547652B82FE, 0d4338000000000000;
	{
	.reg .b32 %temp; 
	mov.b64 	{%r5, %temp}, %fd85;
	}
	mov.f64 	%fd86, 0dC338000000000000;
	add.rn.f64 	%fd87, %fd85, %fd86;
	fma.rn.f64 	%fd88, %fd87, 0dBFE62E42FEFA39EF, %fd4;
	fma.rn.f64 	%fd89, %fd87, 0dBC7ABC9E3B39803F, %fd88;
	fma.rn.f64 	%fd90, %fd89, 0d3E5ADE1569CE2BDF, 0d3E928AF3FCA213EA;
	fma.rn.f64 	%fd91, %fd90, %fd89, 0d3EC71DEE62401315;
	fma.rn.f64 	%fd92, %fd91, %fd89, 0d3EFA01997C89EB71;
	fma.rn.f64 	%fd93, %fd92, %fd89, 0d3F2A01A014761F65;
	fma.rn.f64 	%fd94, %fd93, %fd89, 0d3F56C16C1852B7AF;
	fma.rn.f64 	%fd95, %fd94, %fd89, 0d3F81111111122322;
	fma.rn.f64 	%fd96, %fd95, %fd89, 0d3FA55555555502A1;
	fma.rn.f64 	%fd97, %fd96, %fd89, 0d3FC5555555555511;
	fma.rn.f64 	%fd98, %fd97, %fd89, 0d3FE000000000000B;
	fma.rn.f64 	%fd99, %fd98, %fd89, 0d3FF0000000000000;
	fma.rn.f64 	%fd100, %fd99, %fd89, 0d3FF0000000000000;
	{
	.reg .b32 %temp; 
	mov.b64 	{%r6, %temp}, %fd100;
	}
	{
	.reg .b32 %temp; 
	mov.b64 	{%temp, %r7}, %fd100;
	}
	shl.b32 	%r33, %r5, 20;
	add.s32 	%r34, %r33, %r7;
	mov.b64 	%fd108, {%r6, %r34};
	{
	.reg .b32 %temp; 
	mov.b64 	{%temp, %r35}, %fd4;
	}
	mov.b32 	%f2, %r35;
	abs.f32 	%f1, %f2;
	setp.lt.f32 	%p4, %f1, 0f4086232B;
	@%p4 bra 	$L__BB2_5;
	setp.lt.f64 	%p5, %fd4, 0d0000000000000000;
	add.f64 	%fd101, %fd4, 0d7FF0000000000000;
	selp.f64 	%fd108, 0d0000000000000000, %fd101, %p5;
	setp.geu.f32 	%p6, %f1, 0f40874800;
	@%p6 bra 	$L__BB2_5;
	shr.u32 	%r36, %r5, 31;
	add.s32 	%r37, %r5, %r36;
	shr.s32 	%r38, %r37, 1;
	shl.b32 	%r39, %r38, 20;
	add.s32 	%r40, %r7, %r39;
	mov.b64 	%fd102, {%r6, %r40};
	sub.s32 	%r41, %r5, %r38;
	shl.b32 	%r42, %r41, 20;
	add.s32 	%r43, %r42, 1072693248;
	mov.b32 	%r44, 0;
	mov.b64 	%fd103, {%r44, %r43};
	mul.f64 	%fd108, %fd103, %fd102;
$L__BB2_5:
	abs.f64 	%fd104, %fd108;
	setp.eq.f64 	%p7, %fd104, 0d7FF0000000000000;
	fma.rn.f64 	%fd105, %fd108, %fd5, %fd108;
	selp.f64 	%fd106, %fd108, %fd105, %p7;
	st.param.f64 	[func_retval0], %fd106;
	ret;

}


// ===== COMPILED SASS (sm_100) =====

	.target	sm_100

	.elftype	@"ET_EXEC"


//--------------------- .note.nv.tkinfo           --------------------------
	.section	.note.nv.tkinfo,"",@"SHT_NOTE"
	.sectionflags	@"SHF_NOTE_NV_TKINFO"
	.tkinfo
        /*0018*/ 	.word	0x00000002
        /*0030*/ 	.string	""
        /*0030*/ 	.string	"ptxas"
        /*0030*/ 	.string	"Cuda compilation tools, release 13.0, V13.0.88"
        /*0030*/ 	.string	"Build cuda_13.0.r13.0/compiler.36424714_0"
        /*0030*/ 	.string	"-arch sm_100 -m 64 "



//--------------------- .note.nv.cuinfo           --------------------------
	.section	.note.nv.cuinfo,"",@"SHT_NOTE"
	.sectionflags	@"SHF_NOTE_NV_CUINFO"
        /*0018*/ 	.short	0x0002
        /*001a*/ 	.short	0x0064
        /*001c*/ 	.short	0x0082
	.zero		2


//--------------------- .nv.info                  --------------------------
	.section	.nv.info,"",@"SHT_CUDA_INFO"
	.align	4


	//----- nvinfo : EIATTR_REGCOUNT
	.align		4
        /*0000*/ 	.byte	0x04, 0x2f
        /*0002*/ 	.short	(.L_3 - .L_2)
	.align		4
.L_2:
        /*0004*/ 	.word	index@(_Z3addPiS_S_S_S_i)
        /*0008*/ 	.word	0x00000026


	//----- nvinfo : EIATTR_FRAME_SIZE
	.align		4
.L_3:
        /*000c*/ 	.byte	0x04, 0x11
        /*000e*/ 	.short	(.L_5 - .L_4)
	.align		4
.L_4:
        /*0010*/ 	.word	index@($_Z3addPiS_S_S_S_i$__internal_accurate_pow)
        /*0014*/ 	.word	0x00000000


	//----- nvinfo : EIATTR_FRAME_SIZE
	.align		4
.L_5:
        /*0018*/ 	.byte	0x04, 0x11
        /*001a*/ 	.short	(.L_7 - .L_6)
	.align		4
.L_6:
        /*001c*/ 	.word	index@(_Z3addPiS_S_S_S_i)
        /*0020*/ 	.word	0x00000000


	//----- nvinfo : EIATTR_REGCOUNT
	.align		4
.L_7:
        /*0024*/ 	.byte	0x04, 0x2f
        /*0026*/ 	.short	(.L_9 - .L_8)
	.align		4
.L_8:
        /*0028*/ 	.word	index@(_Z11hello_worldPiS_i)
        /*002c*/ 	.word	0x0000001e


	//----- nvinfo : EIATTR_FRAME_SIZE
	.align		4
.L_9:
        /*0030*/ 	.byte	0x04, 0x11
        /*0032*/ 	.short	(.L_11 - .L_10)
	.align		4
.L_10:
        /*0034*/ 	.word	index@($_Z11hello_worldPiS_i$__internal_accurate_pow)
        /*0038*/ 	.word	0x00000008


	//----- nvinfo : EIATTR_FRAME_SIZE
	.align		4
.L_11:
        /*003c*/ 	.byte	0x04, 0x11
        /*003e*/ 	.short	(.L_13 - .L_12)
	.align		4
.L_12:
        /*0040*/ 	.word	index@(_Z11hello_worldPiS_i)
        /*0044*/ 	.word	0x00000008


	//----- nvinfo : EIATTR_MIN_STACK_SIZE
	.align		4
.L_13:
        /*0048*/ 	.byte	0x04, 0x12
        /*004a*/ 	.short	(.L_15 - .L_14)
	.align		4
.L_14:
        /*004c*/ 	.word	index@(_Z11hello_worldPiS_i)
        /*0050*/ 	.word	0x00000008


	//----- nvinfo : EIATTR_MIN_STACK_SIZE
	.align		4
.L_15:
        /*0054*/ 	.byte	0x04, 0x12
        /*0056*/ 	.short	(.L_17 - .L_16)
	.align		4
.L_16:
        /*0058*/ 	.word	index@(_Z3addPiS_S_S_S_i)
        /*005c*/ 	.word	0x00000000
.L_17:


//--------------------- .nv.compat                --------------------------
	.section	.nv.compat,"",@"SHT_CUDA_COMPAT_INFO"
	.align	4
        /*0000*/ 	.byte	0x02, 0x09, 0x00, 0x00, 0x02, 0x02, 0x01, 0x00, 0x02, 0x05, 0x05, 0x00, 0x03, 0x07, 0x01, 0x01
        /*0010*/ 	.byte	0x02, 0x03, 0x00, 0x00, 0x02, 0x06, 0x01, 0x00, 0x04, 0x0b, 0x08, 0x00, 0x01, 0x00, 0x00, 0x00
        /*0020*/ 	.byte	0x00, 0x00, 0x00, 0x00


//--------------------- .nv.info._Z11hello_worldPiS_i --------------------------
	.section	.nv.info._Z11hello_worldPiS_i,"",@"SHT_CUDA_INFO"
	.sectionflags	@""
	.align	4


	//----- nvinfo : EIATTR_CUDA_API_VERSION
	.align		4
        /*0000*/ 	.byte	0x04, 0x37
        /*0002*/ 	.short	(.L_19 - .L_18)
.L_18:
        /*0004*/ 	.word	0x00000082


	//----- nvinfo : EIATTR_KPARAM_INFO
	.align		4
.L_19:
        /*0008*/ 	.byte	0x04, 0x17
        /*000a*/ 	.short	(.L_21 - .L_20)
.L_20:
        /*000c*/ 	.word	0x00000000
        /*0010*/ 	.short	0x0002
        /*0012*/ 	.short	0x0010
        /*0014*/ 	.byte	0x00, 0xf0, 0x11, 0x00


	//----- nvinfo : EIATTR_KPARAM_INFO
	.align		4
.L_21:
        /*0018*/ 	.byte	0x04, 0x17
        /*001a*/ 	.short	(.L_23 - .L_22)
.L_22:
        /*001c*/ 	.word	0x00000000
        /*0020*/ 	.short	0x0001
        /*0022*/ 	.short	0x0008
        /*0024*/ 	.byte	0x00, 0xf5, 0x21, 0x00


	//----- nvinfo : EIATTR_KPARAM_INFO
	.align		4
.L_23:
        /*0028*/ 	.byte	0x04, 0x17
        /*002a*/ 	.short	(.L_25 - .L_24)
.L_24:
        /*002c*/ 	.word	0x00000000
        /*0030*/ 	.short	0x0000
        /*0032*/ 	.short	0x0000
        /*0034*/ 	.byte	0x00, 0xf5, 0x21, 0x00


	//----- nvinfo : EIATTR_SPARSE_MMA_MASK
	.align		4
.L_25:
        /*0038*/ 	.byte	0x03, 0x50
        /*003a*/ 	.short	0x0000


	//----- nvinfo : EIATTR_MAXREG_COUNT
	.align		4
        /*003c*/ 	.byte	0x03, 0x1b
        /*003e*/ 	.short	0x00ff


	//----- nvinfo : EIATTR_EXTERNS
	.align		4
        /*0040*/ 	.byte	0x04, 0x0f
        /*0042*/ 	.short	(.L_27 - .L_26)


	//   ....[0]....
	.align		4
.L_26:
        /*0044*/ 	.word	index@(vprintf)


	//----- nvinfo : EIATTR_MERCURY_ISA_VERSION
	.align		4
.L_27:
        /*0048*/ 	.byte	0x03, 0x5f
        /*004a*/ 	.short	0x0101


	//----- nvinfo : EIATTR_VRC_CTA_INIT_COUNT
	.align		4
        /*004c*/ 	.byte	0x02, 0x4a
	.zero		1
	.zero		1


	//----- nvinfo : EIATTR_SYSCALL_OFFSETS
	.align		4
        /*0050*/ 	.byte	0x04, 0x46
        /*0052*/ 	.short	(.L_29 - .L_28)


	//   ....[0]....
.L_28:
        /*0054*/ 	.word	0x000009f0


	//   ....[1]....
        /*0058*/ 	.word	0x00000a80


	//----- nvinfo : EIATTR_EXIT_INSTR_OFFSETS
	.align		4
.L_29:
        /*005c*/ 	.byte	0x04, 0x1c
        /*005e*/ 	.short	(.L_31 - .L_30)


	//   ....[0]....
.L_30:
        /*0060*/ 	.word	0x00000a90


	//----- nvinfo : EIATTR_CRS_STACK_SIZE
	.align		4
.L_31:
        /*0064*/ 	.byte	0x04, 0x1e
        /*0066*/ 	.short	(.L_33 - .L_32)
.L_32:
        /*0068*/ 	.word	0x00000000


	//----- nvinfo : EIATTR_CBANK_PARAM_SIZE
	.align		4
.L_33:
        /*006c*/ 	.byte	0x03, 0x19
        /*006e*/ 	.short	0x0014


	//----- nvinfo : EIATTR_PARAM_CBANK
	.align		4
        /*0070*/ 	.byte	0x04, 0x0a
        /*0072*/ 	.short	(.L_35 - .L_34)
	.align		4
.L_34:
        /*0074*/ 	.word	index@(.nv.constant0._Z11hello_worldPiS_i)
        /*0078*/ 	.short	0x0380
        /*007a*/ 	.short	0x0014


	//----- nvinfo : EIATTR_SW_WAR
	.align		4
.L_35:
        /*007c*/ 	.byte	0x04, 0x36
        /*007e*/ 	.short	(.L_37 - .L_36)
.L_36:
        /*0080*/ 	.word	0x00000008
.L_37:


//--------------------- .nv.info._Z3addPiS_S_S_S_i --------------------------
	.section	.nv.info._Z3addPiS_S_S_S_i,"",@"SHT_CUDA_INFO"
	.sectionflags	@""
	.align	4


	//----- nvinfo : EIATTR_CUDA_API_VERSION
	.align		4
        /*0000*/ 	.byte	0x04, 0x37
        /*0002*/ 	.short	(.L_39 - .L_38)
.L_38:
        /*0004*/ 	.word	0x00000082


	//----- nvinfo : EIATTR_KPARAM_INFO
	.align		4
.L_39:
        /*0008*/ 	.byte	0x04, 0x17
        /*000a*/ 	.short	(.L_41 - .L_40)
.L_40:
        /*000c*/ 	.word	0x00000000
        /*0010*/ 	.short	0x0005
        /*0012*/ 	.short	0x0028
        /*0014*/ 	.byte	0x00, 0xf0, 0x11, 0x00


	//----- nvinfo : EIATTR_KPARAM_INFO
	.align		4
.L_41:
        /*0018*/ 	.byte	0x04, 0x17
        /*001a*/ 	.short	(.L_43 - .L_42)
.L_42:
        /*001c*/ 	.word	0x00000000
        /*0020*/ 	.short	0x0004
        /*0022*/ 	.short	0x0020
        /*0024*/ 	.byte	0x00, 0xf5, 0x21, 0x00


	//----- nvinfo : EIATTR_KPARAM_INFO
	.align		4
.L_43:
        /*0028*/ 	.byte	0x04, 0x17
        /*002a*/ 	.short	(.L_45 - .L_44)
.L_44:
        /*002c*/ 	.word	0x00000000
        /*0030*/ 	.short	0x0003
        /*0032*/ 	.short	0x0018
        /*0034*/ 	.byte	0x00, 0xf5, 0x21, 0x00


	//----- nvinfo : EIATTR_KPARAM_INFO
	.align		4
.L_45:
        /*0038*/ 	.byte	0x04, 0x17
        /*003a*/ 	.short	(.L_47 - .L_46)
.L_46:
        /*003c*/ 	.word	0x00000000
        /*0040*/ 	.short	0x0002
        /*0042*/ 	.short	0x0010
        /*0044*/ 	.byte	0x00, 0xf5, 0x21, 0x00


	//----- nvinfo : EIATTR_KPARAM_INFO
	.align		4
.L_47:
        /*0048*/ 	.byte	0x04, 0x17
        /*004a*/ 	.short	(.L_49 - .L_48)
.L_48:
        /*004c*/ 	.word	0x00000000
        /*0050*/ 	.short	0x0001
        /*0052*/ 	.short	0x0008
        /*0054*/ 	.byte	0x00, 0xf5, 0x21, 0x00


	//----- nvinfo : EIATTR_KPARAM_INFO
	.align		4
.L_49:
        /*0058*/ 	.byte	0x04, 0x17
        /*005a*/ 	.short	(.L_51 - .L_50)
.L_50:
        /*005c*/ 	.word	0x00000000
        /*0060*/ 	.short	0x0000
        /*0062*/ 	.short	0x0000
        /*0064*/ 	.byte	0x00, 0xf5, 0x21, 0x00


	//----- nvinfo : EIATTR_SPARSE_MMA_MASK
	.align		4
.L_51:
        /*0068*/ 	.byte	0x03, 0x50
        /*006a*/ 	.short	0x0000


	//----- nvinfo : EIATTR_MAXREG_COUNT
	.align		4
        /*006c*/ 	.byte	0x03, 0x1b
        /*006e*/ 	.short	0x00ff


	//----- nvinfo : EIATTR_MERCURY_ISA_VERSION
	.align		4
        /*0070*/ 	.byte	0x03, 0x5f
        /*0072*/ 	.short	0x0101


	//----- nvinfo : EIATTR_VRC_CTA_INIT_COUNT
	.align		4
        /*0074*/ 	.byte	0x02, 0x4a
	.zero		1
	.zero		1


	//----- nvinfo : EIATTR_EXIT_INSTR_OFFSETS
	.align		4
        /*0078*/ 	.byte	0x04, 0x1c
        /*007a*/ 	.short	(.L_53 - .L_52)


	//   ....[0]....
.L_52:
        /*007c*/ 	.word	0x00000070


	//   ....[1]....
        /*0080*/ 	.word	0x00001850


	//----- nvinfo : EIATTR_CRS_STACK_SIZE
	.align		4
.L_53:
        /*0084*/ 	.byte	0x04, 0x1e
        /*0086*/ 	.short	(.L_55 - .L_54)
.L_54:
        /*0088*/ 	.word	0x00000000


	//----- nvinfo : EIATTR_CBANK_PARAM_SIZE
	.align		4
.L_55:
        /*008c*/ 	.byte	0x03, 0x19
        /*008e*/ 	.short	0x002c


	//----- nvinfo : EIATTR_PARAM_CBANK
	.align		4
        /*0090*/ 	.byte	0x04, 0x0a
        /*0092*/ 	.short	(.L_57 - .L_56)
	.align		4
.L_56:
        /*0094*/ 	.word	index@(.nv.constant0._Z3addPiS_S_S_S_i)
        /*0098*/ 	.short	0x0380
        /*009a*/ 	.short	0x002c


	//----- nvinfo : EIATTR_SW_WAR
	.align		4
.L_57:
        /*009c*/ 	.byte	0x04, 0x36
        /*009e*/ 	.short	(.L_59 - .L_58)
.L_58:
        /*00a0*/ 	.word	0x00000008
.L_59:


//--------------------- .nv.callgraph             --------------------------
	.section	.nv.callgraph,"",@"SHT_CUDA_CALLGRAPH"
	.align	4
	.sectionentsize	8
	.align		4
        /*0000*/ 	.word	0x00000000
	.align		4
        /*0004*/ 	.word	0xffffffff
	.align		4
        /*0008*/ 	.word	index@(_Z11hello_worldPiS_i)
	.align		4
        /*000c*/ 	.word	index@(vprintf)
	.align		4
        /*0010*/ 	.word	0x00000000
	.align		4
        /*0014*/ 	.word	0xfffffffe
	.align		4
        /*0018*/ 	.word	0x00000000
	.align		4
        /*001c*/ 	.word	0xfffffffd
	.align		4
        /*0020*/ 	.word	0x00000000
	.align		4
        /*0024*/ 	.word	0xfffffffc


//--------------------- .nv.constant4             --------------------------
	.section	.nv.constant4,"a",@progbits
	.align	8
	.align		8
.nv.constant4:
        /*0000*/ 	.dword	vprintf
	.align		8
        /*0008*/ 	.dword	$str
	.align		8
        /*0010*/ 	.dword	$str$1


//--------------------- .text._Z11hello_worldPiS_i --------------------------
	.section	.text._Z11hello_worldPiS_i,"ax",@progbits
	.align	128
        .global         _Z11hello_worldPiS_i
        .type           _Z11hello_worldPiS_i,@function
        .size           _Z11hello_worldPiS_i,(.L_x_64 - _Z11hello_worldPiS_i)
        .other          _Z11hello_worldPiS_i,@"STO_CUDA_ENTRY STV_DEFAULT"
_Z11hello_worldPiS_i:
.text._Z11hello_worldPiS_i:
[----:B------:R-:W0:Y:S08]  /*0000*/  LDC R1, c[0x0][0x37c] ;  /* 0x0000df00ff017b82 */ /* 0x000e300000000800 */
[----:B------:R-:W1:Y:S01]  /*0010*/  LDC R5, c[0x0][0x390] ;  /* 0x0000e400ff057b82 */ /* 0x000e620000000800 */
[----:B------:R-:W2:Y:S01]  /*0020*/  LDCU.64 UR10, c[0x0][0x358] ;  /* 0x00006b00ff0a77ac */ /* 0x000ea20008000a00 */
[----:B0-----:R-:W-:-:S06]  /*0030*/  VIADD R1, R1, 0xfffffff8 ;  /* 0xfffffff801017836 */ /* 0x001fcc0000000000 */
[----:B------:R-:W0:Y:S01]  /*0040*/  LDC.64 R2, c[0x0][0x388] ;  /* 0x0000e200ff027b82 */ /* 0x000e220000000a00 */
[----:B-1----:R-:W-:-:S04]  /*0050*/  IMAD R5, R5, 0x3, RZ ;  /* 0x0000000305057824 */ /* 0x002fc800078e02ff */
[----:B0-----:R-:W-:-:S03]  /*0060*/  IMAD.WIDE R2, R5, 0x4, R2 ;  /* 0x0000000405027825 */ /* 0x001fc600078e0202 */
[----:B------:R-:W0:Y:S02]  /*0070*/  LDC.64 R4, c[0x0][0x380] ;  /* 0x0000e000ff047b82 */ /* 0x000e240000000a00 */
[----:B--2---:R-:W0:Y:S04]  /*0080*/  LDG.E R7, desc[UR10][R2.64] ;  /* 0x0000000a02077981 */ /* 0x004e28000c1e1900 */
[----:B------:R-:W2:Y:S04]  /*0090*/  LDG.E R0, desc[UR10][R2.64+0x4] ;  /* 0x0000040a02007981 */ /* 0x000ea8000c1e1900 */
[----:B------:R-:W3:Y:S01]  /*00a0*/  LDG.E R9, desc[UR10][R2.64+0x8] ;  /* 0x0000080a02097981 */ /* 0x000ee2000c1e1900 */
[----:B------:R-:W1:Y:S01]  /*00b0*/  LDCU UR36, c[0x0][0x2f8] ;  /* 0x00005f00ff2477ac */ /* 0x000e620008000800 */
[----:B------:R-:W-:Y:S01]  /*00c0*/  R2UR UR4, R1 ;  /* 0x00000000010472ca */ /* 0x000fe200000e0000 */
[----:B------:R-:W4:Y:S01]  /*00d0*/  LDCU UR37, c[0x0][0x2fc] ;  /* 0x00005f80ff2577ac */ /* 0x000f220008000800 */
[----:B------:R-:W4:Y:S01]  /*00e0*/  LDCU UR5, c[0x0][0x390] ;  /* 0x00007200ff0577ac */ /* 0x000f220008000800 */
[----:B0-----:R-:W-:-:S05]  /*00f0*/  IMAD.WIDE R4, R7, 0x4, R4 ;  /* 0x0000000407047825 */ /* 0x001fca00078e0204 */
[----:B------:R0:W5:Y:S05]  /*0100*/  LDG.E R22, desc[UR10][R4.64] ;  /* 0x0000000a04167981 */ /* 0x00016a000c1e1900 */
[----:B-1----:R-:W-:Y:S01]  /*0110*/  UIADD3 UR36, UP0, UPT, UR4, UR36, URZ ;  /* 0x0000002404247290 */ /* 0x002fe2000ff1e0ff */
[C---:B--2---:R-:W-:Y:S02]  /*0120*/  R2UR UR4, R0.reuse ;  /* 0x00000000000472ca */ /* 0x044fe400000e0000 */
[----:B---3--:R-:W-:Y:S01]  /*0130*/  ISETP.NE.AND P0, PT, R0, R9, PT ;  /* 0x000000090000720c */ /* 0x008fe20003f05270 */
[----:B----4-:R-:W-:Y:S01]  /*0140*/  UIADD3.X UR37, UPT, UPT, URZ, UR37, URZ, UP0, !UPT ;  /* 0x00000025ff257290 */ /* 0x010fe200087fe4ff */
[----:B------:R-:W-:Y:S01]  /*0150*/  R2UR UR6, R7 ;  /* 0x00000000070672ca */ /* 0x000fe200000e0000 */
[----:B------:R-:W-:-:S10]  /*0160*/  IMAD.U32 R0, RZ, RZ, UR5 ;  /* 0x00000005ff007e24 */ /* 0x000fd4000f8e00ff */
[----:B0-----:R-:W-:Y:S05]  /*0170*/  @P0 BRA `(.L_x_0) ;  /* 0x00000004001c0947 */ /* 0x001fea0003800000 */
[----:B------:R-:W-:Y:S01]  /*0180*/  UISETP.GE.AND UP0, UPT, UR4, 0x1, UPT ;  /* 0x000000010400788c */ /* 0x000fe2000bf06270 */
[----:B------:R-:W-:-:S08]  /*0190*/  IMAD.MOV.U32 R2, RZ, RZ, RZ ;  /* 0x000000ffff027224 */ /* 0x000fd000078e00ff */
[----:B------:R-:W-:Y:S05]  /*01a0*/  BRA.U !UP0, `(.L_x_1) ;  /* 0x0000000508f47547 */ /* 0x000fea000b800000 */
[----:B-----5:R0:W1:Y:S01]  /*01b0*/  I2F.F64 R10, R22 ;  /* 0x00000016000a7312 */ /* 0x0200620000201c00 */
[----:B------:R-:W-:Y:S01]  /*01c0*/  UISETP.GE.U32.AND UP0, UPT, UR4, 0x4, UPT ;  /* 0x000000040400788c */ /* 0x000fe2000bf06070 */
[----:B------:R-:W-:Y:S01]  /*01d0*/  IMAD.MOV.U32 R2, RZ, RZ, RZ ;  /* 0x000000ffff027224 */ /* 0x000fe200078e00ff */
[----:B------:R-:W-:Y:S01]  /*01e0*/  ULOP3.LUT UR6, UR4, 0x3, URZ, 0xc0, !UPT ;  /* 0x0000000304067892 */ /* 0x000fe2000f8ec0ff */
[----:B------:R-:W-:-:S06]  /*01f0*/  UMOV UR5, URZ ;  /* 0x000000ff00057c82 */ /* 0x000fcc0008000000 */
[----:B0-----:R-:W-:Y:S05]  /*0200*/  BRA.U !UP0, `(.L_x_2) ;  /* 0x0000000108b47547 */ /* 0x001fea000b800000 */
[----:B------:R-:W-:Y:S01]  /*0210*/  IMAD.MOV.U32 R2, RZ, RZ, RZ ;  /* 0x000000ffff027224 */ /* 0x000fe200078e00ff */
[----:B------:R-:W-:Y:S01]  /*0220*/  CS2R R14, SRZ ;  /* 0x00000000000e7805 */ /* 0x000fe2000001ff00 */
[----:B------:R-:W-:-:S03]  /*0230*/  ULOP3.LUT UR5, UR4, 0x7ffffffc, URZ, 0xc0, !UPT ;  /* 0x7ffffffc04057892 */ /* 0x000fc6000f8ec0ff */
[----:B------:R-:W-:-:S09]  /*0240*/  UMOV UR4, URZ ;  /* 0x000000ff00047c82 */ /* 0x000fd20008000000 */
.L_x_3:
[----:B0-2---:R0:W2:Y:S01]  /*0250*/  I2F.F64 R22, R2 ;  /* 0x0000000200167312 */ /* 0x0050a20000201c00 */
[----:B------:R-:W-:Y:S01]  /*0260*/  IMAD.MOV.U32 R12, RZ, RZ, R14 ;  /* 0x000000ffff0c7224 */ /* 0x000fe200078e000e */
[----:B------:R-:W-:Y:S02]  /*0270*/  MOV R13, R15 ;  /* 0x0000000f000d7202 */ /* 0x000fe40000000f00 */
[----:B------:R-:W-:-:S07]  /*0280*/  MOV R0, 0x2a0 ;  /* 0x000002a000007802 */ /* 0x000fce0000000f00 */
[----:B012---:R-:W-:Y:S05]  /*0290*/  CALL.REL.NOINC `($_Z11hello_worldPiS_i$__internal_accurate_pow) ;  /* 0x0000000800007944 */ /* 0x007fea0003c00000 */
[----:B------:R-:W-:Y:S01]  /*02a0*/  ISETP.NE.AND P0, PT, RZ, UR4, PT ;  /* 0x00000004ff007c0c */ /* 0x000fe2000bf05270 */
[----:B------:R-:W-:Y:S01]  /*02b0*/  UIADD3 UR7, UPT, UPT, UR4, 0x1, URZ ;  /* 0x0000000104077890 */ /* 0x000fe2000fffe0ff */
[----:B------:R-:W-:Y:S02]  /*02c0*/  MOV R0, 0x340 ;  /* 0x0000034000007802 */ /* 0x000fe40000000f00 */
[----:B------:R-:W-:Y:S02]  /*02d0*/  FSEL R2, R4, RZ, P0 ;  /* 0x000000ff04027208 */ /* 0x000fe40000000000 */
[----:B------:R-:W-:-:S04]  /*02e0*/  FSEL R3, R5, 1.875, P0 ;  /* 0x3ff0000005037808 */ /* 0x000fc80000000000 */
[----:B------:R-:W-:Y:S02]  /*02f0*/  I2F.F64.U32 R12, UR7 ;  /* 0x00000007000c7d12 */ /* 0x000fe40008201800 */
[----:B------:R-:W-:-:S10]  /*0300*/  DFMA R2, R10, R2, R22 ;  /* 0x000000020a02722b */ /* 0x000fd40000000016 */
[----:B------:R-:W0:Y:S08]  /*0310*/  F2I.F64.TRUNC R2, R2 ;  /* 0x0000000200027311 */ /* 0x000e30000030d100 */
[----:B0-----:R0:W1:Y:S02]  /*0320*/  I2F.F64 R22, R2 ;  /* 0x0000000200167312 */ /* 0x0010640000201c00 */
[----:B01----:R-:W-:Y:S05]  /*0330*/  CALL.REL.NOINC `($_Z11hello_worldPiS_i$__internal_accurate_pow) ;  /* 0x0000000400d87944 */ /* 0x003fea0003c00000 */
[----:B------:R-:W-:Y:S01]  /*0340*/  IMAD.MOV.U32 R2, RZ, RZ, R4 ;  /* 0x000000ffff027224 */ /* 0x000fe200078e0004 */
[----:B------:R-:W-:Y:S01]  /*0350*/  UIADD3 UR7, UPT, UPT, UR4, 0x2, URZ ;  /* 0x0000000204077890 */ /* 0x000fe2000fffe0ff */
[----:B------:R-:W-:Y:S01]  /*0360*/  IMAD.MOV.U32 R3, RZ, RZ, R5 ;  /* 0x000000ffff037224 */ /* 0x000fe200078e0005 */
[----:B------:R-:W-:-:S05]  /*0370*/  MOV R0, 0x3d0 ;  /* 0x000003d000007802 */ /* 0x000fca0000000f00 */
[----:B------:R-:W-:Y:S02]  /*0380*/  DFMA R2, R10, R2, R22 ;  /* 0x000000020a02722b */ /* 0x000fe40000000016 */
[----:B------:R-:W-:Y:S08]  /*0390*/  I2F.F64.U32 R12, UR7 ;  /* 0x00000007000c7d12 */ /* 0x000ff00008201800 */
        /* <DEDUP_REMOVED lines=13> */
[----:B------:R-:W-:Y:S01]  /*0470*/  MOV R3, R5 ;  /* 0x0000000500037202 */ /* 0x000fe20000000f00 */
[----:B------:R-:W-:Y:S01]  /*0480*/  UIADD3 UR4, UPT, UPT, UR4, 0x4, URZ ;  /* 0x0000000404047890 */ /* 0x000fe2000fffe0ff */
[----:B------:R-:W-:-:S03]  /*0490*/  DADD R14, R14, 4 ;  /* 0x401000000e0e7429 */ /* 0x000fc60000000000 */
[----:B------:R-:W-:Y:S01]  /*04a0*/  UISETP.NE.AND UP0, UPT, UR4, UR5, UPT ;  /* 0x000000050400728c */ /* 0x000fe2000bf05270 */
[----:B------:R-:W-:-:S06]  /*04b0*/  DFMA R22, R10, R2, R22 ;  /* 0x000000020a16722b */ /* 0x000fcc0000000016 */
[----:B------:R0:W2:Y:S02]  /*04c0*/  F2I.F64.TRUNC R2, R22 ;  /* 0x0000001600027311 */ /* 0x0000a4000030d100 */
[----:B------:R-:W-:Y:S05]  /*04d0*/  BRA.U UP0, `(.L_x_3) ;  /* 0xfffffffd005c7547 */ /* 0x000fea000b83ffff */
.L_x_2:
[----:B------:R-:W-:-:S09]  /*04e0*/  UISETP.NE.AND UP0, UPT, UR6, URZ, UPT ;  /* 0x000000ff0600728c */ /* 0x000fd2000bf05270 */
[----:B------:R-:W-:Y:S05]  /*04f0*/  BRA.U !UP0, `(.L_x_1) ;  /* 0x0000000508207547 */ /* 0x000fea000b800000 */
[----:B------:R-:W-:-:S12]  /*0500*/  UIADD3 UR4, UPT, UPT, -UR6, URZ, URZ ;  /* 0x000000ff06047290 */ /* 0x000fd8000fffe1ff */
.L_x_4:
[----:B---3--:R-:W3:Y:S01]  /*0510*/  I2F.F64.U32 R12, UR5 ;  /* 0x00000005000c7d12 */ /* 0x008ee20008201800 */
[----:B------:R-:W-:-:S07]  /*0520*/  MOV R0, 0x550 ;  /* 0x0000055000007802 */ /* 0x000fce0000000f00 */
[----:B--2-4-:R2:W4:Y:S02]  /*0530*/  I2F.F64 R14, R2 ;  /* 0x00000002000e7312 */ /* 0x0145240000201c00 */
[----:B01234-:R-:W-:Y:S05]  /*0540*/  CALL.REL.NOINC `($_Z11hello_worldPiS_i$__internal_accurate_pow) ;  /* 0x0000000400547944 */ /* 0x01ffea0003c00000 */
[----:B------:R-:W-:Y:S01]  /*0550*/  ISETP.NE.AND P0, PT, RZ, UR5, PT ;  /* 0x00000005ff007c0c */ /* 0x000fe2000bf05270 */
[----:B------:R-:W-:Y:S02]  /*0560*/  UIADD3 UR4, UPT, UPT, UR4, 0x1, URZ ;  /* 0x0000000104047890 */ /* 0x000fe4000fffe0ff */
[----:B------:R-:W-:Y:S01]  /*0570*/  UIADD3 UR5, UPT, UPT, UR5, 0x1, URZ ;  /* 0x0000000105057890 */ /* 0x000fe2000fffe0ff */
[----:B------:R-:W-:Y:S01]  /*0580*/  FSEL R2, R4, RZ, P0 ;  /* 0x000000ff04027208 */ /* 0x000fe20000000000 */
[----:B------:R-:W-:Y:S01]  /*0590*/  UISETP.NE.AND UP0, UPT, UR4, URZ, UPT ;  /* 0x000000ff0400728c */ /* 0x000fe2000bf05270 */
[----:B------:R-:W-:-:S06]  /*05a0*/  FSEL R3, R5, 1.875, P0 ;  /* 0x3ff0000005037808 */ /* 0x000fcc0000000000 */
[----:B------:R-:W-:-:S06]  /*05b0*/  DFMA R14, R10, R2, R14 ;  /* 0x000000020a0e722b */ /* 0x000fcc000000000e */
[----:B------:R3:W4:Y:S01]  /*05c0*/  F2I.F64.TRUNC R2, R14 ;  /* 0x0000000e00027311 */ /* 0x000722000030d100 */
[----:B------:R-:W-:Y:S05]  /*05d0*/  BRA.U UP0, `(.L_x_4) ;  /* 0xfffffffd00cc7547 */ /* 0x000fea000b83ffff */
[----:B------:R-:W-:Y:S05]  /*05e0*/  BRA `(.L_x_1) ;  /* 0x0000000000e47947 */ /* 0x000fea0003800000 */
.L_x_0:
[----:B------:R-:W2:Y:S01]  /*05f0*/  LDG.E R4, desc[UR10][R4.64+0x4] ;  /* 0x0000040a04047981 */ /* 0x000ea2000c1e1900 */
[----:B------:R-:W0:Y:S02]  /*0600*/  LDC.64 R6, c[0x0][0x388] ;  /* 0x0000e200ff067b82 */ /* 0x000e240000000a00 */
[----:B0-2---:R-:W-:-:S15]  /*0610*/  R2UR UR8, R4 ;  /* 0x00000000040872ca */ /* 0x005fde00000e0000 */
.L_x_6:
[----:B------:R-:W-:-:S13]  /*0620*/  ISETP.GE.AND P0, PT, R0, 0x1, PT ;  /* 0x000000010000780c */ /* 0x000fda0003f06270 */
[----:B------:R-:W-:Y:S05]  /*0630*/  @!P0 BRA `(.L_x_5) ;  /* 0x0000000000288947 */ /* 0x000fea0003800000 */
[----:B------:R-:W-:-:S04]  /*0640*/  IMAD.MOV.U32 R3, RZ, RZ, 0x3 ;  /* 0x00000003ff037424 */ /* 0x000fc800078e00ff */
[----:B------:R-:W-:-:S04]  /*0650*/  IMAD R3, R0, R3, -0x3 ;  /* 0xfffffffd00037424 */ /* 0x000fc800078e0203 */
[----:B------:R-:W-:-:S05]  /*0660*/  IMAD.WIDE.U32 R2, R3, 0x4, R6 ;  /* 0x0000000403027825 */ /* 0x000fca00078e0006 */
[----:B------:R-:W2:Y:S04]  /*0670*/  LDG.E R5, desc[UR10][R2.64+0x8] ;  /* 0x0000080a02057981 */ /* 0x000ea8000c1e1900 */
[----:B------:R-:W3:Y:S01]  /*0680*/  LDG.E R4, desc[UR10][R2.64+0x4] ;  /* 0x0000040a02047981 */ /* 0x000ee2000c1e1900 */
[----:B------:R-:W-:Y:S01]  /*0690*/  VIADD R0, R0, 0xffffffff ;  /* 0xffffffff00007836 */ /* 0x000fe20000000000 */
[----:B--2---:R-:W-:-:S13]  /*06a0*/  R2UR UR5, R5 ;  /* 0x00000000050572ca */ /* 0x004fda00000e0000 */
[----:B---3--:R-:W-:Y:S01]  /*06b0*/  ISETP.NE.AND P0, PT, R4, UR5, PT ;  /* 0x0000000504007c0c */ /* 0x008fe2000bf05270 */
[----:B------:R-:W-:-:S12]  /*06c0*/  UIADD3 UR8, UPT, UPT, UR8, -UR5, URZ ;  /* 0x8000000508087290 */ /* 0x000fd8000fffe0ff */
[----:B------:R-:W-:Y:S05]  /*06d0*/  @!P0 BRA `(.L_x_6) ;  /* 0xfffffffc00d08947 */ /* 0x000fea000383ffff */
.L_x_5:
[----:B------:R-:W-:Y:S01]  /*06e0*/  UISETP.GE.AND UP0, UPT, UR4, 0x1, UPT ;  /* 0x000000010400788c */ /* 0x000fe2000bf06270 */
[----:B------:R-:W-:-:S08]  /*06f0*/  IMAD.MOV.U32 R2, RZ, RZ, RZ ;  /* 0x000000ffff027224 */ /* 0x000fd000078e00ff */
[----:B------:R-:W-:Y:S05]  /*0700*/  BRA.U !UP0, `(.L_x_1) ;  /* 0x00000001089c7547 */ /* 0x000fea000b800000 */
[----:B------:R-:W-:-:S07]  /*0710*/  IMAD.MOV.U32 R2, RZ, RZ, RZ ;  /* 0x000000ffff027224 */ /* 0x000fce00078e00ff */
.L_x_10:
[----:B------:R-:W-:-:S09]  /*0720*/  UISETP.GE.AND UP0, UPT, UR8, 0x1, UPT ;  /* 0x000000010800788c */ /* 0x000fd2000bf06270 */
[----:B01----:R-:W-:Y:S05]  /*0730*/  BRA.U !UP0, `(.L_x_7) ;  /* 0x0000000108547547 */ /* 0x003fea000b800000 */
[----:B-----5:R0:W1:Y:S01]  /*0740*/  I2F.F64 R10, R22 ;  /* 0x00000016000a7312 */ /* 0x0200620000201c00 */
[----:B------:R-:W-:Y:S02]  /*0750*/  UIADD3 UR7, UPT, UPT, -UR4, 0x1, URZ ;  /* 0x0000000104077890 */ /* 0x000fe4000fffe1ff */
[----:B------:R-:W-:Y:S02]  /*0760*/  UIADD3 UR5, UPT, UPT, UR4, -0x1, URZ ;  /* 0xffffffff04057890 */ /* 0x000fe4000fffe0ff */
[----:B------:R-:W-:-:S12]  /*0770*/  UIADD3 UR9, UPT, UPT, -UR8, URZ, URZ ;  /* 0x000000ff08097290 */ /* 0x000fd8000fffe1ff */
.L_x_9:
[----:B------:R-:W2:Y:S01]  /*0780*/  I2F.F64 R12, UR5 ;  /* 0x00000005000c7d12 */ /* 0x000ea20008201c00 */
[----:B------:R-:W-:Y:S01]  /*0790*/  MOV R0, 0x7d0 ;  /* 0x000007d000007802 */ /* 0x000fe20000000f00 */
[----:B------:R-:W-:-:S06]  /*07a0*/  UMOV UR4, UR5 ;  /* 0x0000000500047c82 */ /* 0x000fcc0008000000 */
[----:B01----:R3:W4:Y:S02]  /*07b0*/  I2F.F64 R14, R2 ;  /* 0x00000002000e7312 */ /* 0x0037240000201c00 */
[----:B01234-:R-:W-:Y:S05]  /*07c0*/  CALL.REL.NOINC `($_Z11hello_worldPiS_i$__internal_accurate_pow) ;  /* 0x0000000000b47944 */ /* 0x01ffea0003c00000 */
[----:B------:R-:W-:Y:S01]  /*07d0*/  ISETP.NE.AND P0, PT, RZ, UR4, PT ;  /* 0x00000004ff007c0c */ /* 0x000fe2000bf05270 */
[----:B------:R-:W-:-:S03]  /*07e0*/  UISETP.NE.AND UP0, UPT, UR7, 0x1, UPT ;  /* 0x000000010700788c */ /* 0x000fc6000bf05270 */
[----:B------:R-:W-:Y:S02]  /*07f0*/  FSEL R2, R4, RZ, P0 ;  /* 0x000000ff04027208 */ /* 0x000fe40000000000 */
[----:B------:R-:W-:-:S06]  /*0800*/  FSEL R3, R5, 1.875, P0 ;  /* 0x3ff0000005037808 */ /* 0x000fcc0000000000 */
[----:B------:R-:W-:-:S06]  /*0810*/  DFMA R14, R10, R2, R14 ;  /* 0x000000020a0e722b */ /* 0x000fcc000000000e */
[----:B------:R0:W1:Y:S01]  /*0820*/  F2I.F64.TRUNC R2, R14 ;  /* 0x0000000e00027311 */ /* 0x000062000030d100 */
[----:B------:R-:W-:Y:S05]  /*0830*/  BRA.U !UP0, `(.L_x_8) ;  /* 0x0000000108487547 */ /* 0x000fea000b800000 */
[----:B------:R-:W-:Y:S02]  /*0840*/  UIADD3 UR9, UPT, UPT, UR9, 0x1, URZ ;  /* 0x0000000109097890 */ /* 0x000fe4000fffe0ff */
[----:B------:R-:W-:Y:S02]  /*0850*/  UIADD3 UR7, UPT, UPT, UR7, 0x1, URZ ;  /* 0x0000000107077890 */ /* 0x000fe4000fffe0ff */
[----:B------:R-:W-:Y:S02]  /*0860*/  UISETP.NE.AND UP0, UPT, UR9, URZ, UPT ;  /* 0x000000ff0900728c */ /* 0x000fe4000bf05270 */
[----:B------:R-:W-:-:S07]  /*0870*/  UIADD3 UR5, UPT, UPT, UR4, -0x1, URZ ;  /* 0xffffffff04057890 */ /* 0x000fce000fffe0ff */
[----:B------:R-:W-:Y:S05]  /*0880*/  BRA.U UP0, `(.L_x_9) ;  /* 0xfffffffd00bc7547 */ /* 0x000fea000b83ffff */
.L_x_7:
[----:B------:R-:W-:Y:S02]  /*0890*/  UISETP.NE.AND UP0, UPT, UR4, URZ, UPT ;  /* 0x000000ff0400728c */ /* 0x000fe4000bf05270 */
[----:B------:R-:W-:Y:S01]  /*08a0*/  UMOV UR7, UR4 ;  /* 0x0000000400077c82 */ /* 0x000fe20008000000 */
[----:B------:R-:W-:-:S06]  /*08b0*/  UMOV UR4, URZ ;  /* 0x000000ff00047c82 */ /* 0x000fcc0008000000 */
[----:B------:R-:W-:Y:S05]  /*08c0*/  BRA.U !UP0, `(.L_x_8) ;  /* 0x0000000108247547 */ /* 0x000fea000b800000 */
[----:B------:R-:W2:Y:S02]  /*08d0*/  LDCU.64 UR4, c[0x0][0x380] ;  /* 0x00007000ff0477ac */ /* 0x000ea40008000a00 */
[----:B--2---:R-:W-:-:S06]  /*08e0*/  UIMAD.WIDE UR4, UR6, 0x4, UR4 ;  /* 0x00000004060478a5 */ /* 0x004fcc000f8e0204 */
[----:B------:R-:W-:Y:S01]  /*08f0*/  IMAD.U32 R4, RZ, RZ, UR4 ;  /* 0x00000004ff047e24 */ /* 0x000fe2000f8e00ff */
[----:B------:R-:W-:-:S05]  /*0900*/  MOV R5, UR5 ;  /* 0x0000000500057c02 */ /* 0x000fca0008000f00 */
[----:B------:R-:W2:Y:S04]  /*0910*/  LDG.E R0, desc[UR10][R4.64+0xc] ;  /* 0x00000c0a04007981 */ /* 0x000ea8000c1e1900 */
[----:B-----5:R3:W5:Y:S01]  /*0920*/  LDG.E R22, desc[UR10][R4.64+0x8] ;  /* 0x0000080a04167981 */ /* 0x020762000c1e1900 */
[----:B------:R-:W-:Y:S01]  /*0930*/  UIADD3 UR6, UPT, UPT, UR6, 0x2, URZ ;  /* 0x0000000206067890 */ /* 0x000fe2000fffe0ff */
[----:B------:R-:W-:Y:S01]  /*0940*/  UMOV UR4, UR7 ;  /* 0x0000000700047c82 */ /* 0x000fe20008000000 */
[----:B--23--:R-:W-:-:S15]  /*0950*/  R2UR UR8, R0 ;  /* 0x00000000000872ca */ /* 0x00cfde00000e0000 */
.L_x_8:
[----:B------:R-:W-:-:S09]  /*0960*/  UISETP.GT.AND UP0, UPT, UR4, URZ, UPT ;  /* 0x000000ff0400728c */ /* 0x000fd2000bf04270 */
[----:B------:R-:W-:Y:S05]  /*0970*/  BRA.U UP0, `(.L_x_10) ;  /* 0xfffffffd00687547 */ /* 0x000fea000b83ffff */
.L_x_1:
[----:B------:R-:W-:Y:S01]  /*0980*/  MOV R16, 0x0 ;  /* 0x0000000000107802 */ /* 0x000fe20000000f00 */
[----:B------:R-:W0:Y:S01]  /*0990*/  LDCU.64 UR4, c[0x4][0x8] ;  /* 0x01000100ff0477ac */ /* 0x000e220008000a00 */
[----:B------:R-:W-:Y:S02]  /*09a0*/  CS2R R6, SRZ ;  /* 0x0000000000067805 */ /* 0x000fe4000001ff00 */
[----:B------:R0:W1:Y:S02]  /*09b0*/  LDC.64 R8, c[0x4][R16] ;  /* 0x0100000010087b82 */ /* 0x0000640000000a00 */
[----:B0-----:R-:W-:Y:S02]  /*09c0*/  IMAD.U32 R4, RZ, RZ, UR4 ;  /* 0x00000004ff047e24 */ /* 0x001fe4000f8e00ff */
[----:B------:R-:W-:-:S07]  /*09d0*/  IMAD.U32 R5, RZ, RZ, UR5 ;  /* 0x00000005ff057e24 */ /* 0x000fce000f8e00ff */
[----:B------:R-:W-:-:S07]  /*09e0*/  LEPC R20, `(.L_x_11) ;  /* 0x000000001014794e */ /* 0x000fce0000000000 */
[----:B-12345:R-:W-:Y:S05]  /*09f0*/  CALL.ABS.NOINC R8 ;  /* 0x0000000008007343 */ /* 0x03efea0003c00000 */
.L_x_11:
[----:B------:R0:W-:Y:S01]  /*0a00*/  STL [R1], R2 ;  /* 0x0000000201007387 */ /* 0x0001e20000100800 */
[----:B------:R-:W1:Y:S01]  /*0a10*/  LDC.64 R16, c[0x4][R16] ;  /* 0x0100000010107b82 */ /* 0x000e620000000a00 */
[----:B------:R-:W2:Y:S01]  /*0a20*/  LDCU.64 UR4, c[0x4][0x10] ;  /* 0x01000200ff0477ac */ /* 0x000ea20008000a00 */
[----:B------:R-:W-:Y:S01]  /*0a30*/  IMAD.U32 R6, RZ, RZ, UR36 ;  /* 0x00000024ff067e24 */ /* 0x000fe2000f8e00ff */
[----:B------:R-:W-:Y:S01]  /*0a40*/  MOV R7, UR37 ;  /* 0x0000002500077c02 */ /* 0x000fe20008000f00 */
[----:B--2---:R-:W-:Y:S02]  /*0a50*/  IMAD.U32 R4, RZ, RZ, UR4 ;  /* 0x00000004ff047e24 */ /* 0x004fe4000f8e00ff */
[----:B0-----:R-:W-:-:S07]  /*0a60*/  IMAD.U32 R5, RZ, RZ, UR5 ;  /* 0x00000005ff057e24 */ /* 0x001fce000f8e00ff */
[----:B------:R-:W-:-:S07]  /*0a70*/  LEPC R20, `(.L_x_12) ;  /* 0x000000001014794e */ /* 0x000fce0000000000 */
[----:B-1----:R-:W-:Y:S05]  /*0a80*/  CALL.ABS.NOINC R16 ;  /* 0x0000000010007343 */ /* 0x002fea0003c00000 */
.L_x_12:
[----:B------:R-:W-:Y:S05]  /*0a90*/  EXIT ;  /* 0x000000000000794d */ /* 0x000fea0003800000 */
        .type           $_Z11hello_worldPiS_i$__internal_accurate_pow,@function
        .size           $_Z11hello_worldPiS_i$__internal_accurate_pow,(.L_x_64 - $_Z11hello_worldPiS_i$__internal_accurate_pow)
$_Z11hello_worldPiS_i$__internal_accurate_pow:
[----:B------:R-:W0:Y:S01]  /*0aa0*/  MUFU.RCP64H R9, 2.25 ;  /* 0x4002000000097908 */ /* 0x000e220000001800 */
[----:B------:R-:W-:Y:S01]  /*0ab0*/  IMAD.MOV.U32 R2, RZ, RZ, 0x0 ;  /* 0x00000000ff027424 */ /* 0x000fe200078e00ff */
[----:B------:R-:W-:Y:S01]  /*0ac0*/  UMOV UR12, 0x7d2cafe2 ;  /* 0x7d2cafe2000c7882 */ /* 0x000fe20000000000 */
[----:B------:R-:W-:Y:S01]  /*0ad0*/  IMAD.MOV.U32 R3, RZ, RZ, 0x40020000 ;  /* 0x40020000ff037424 */ /* 0x000fe200078e00ff */
[----:B------:R-:W-:Y:S01]  /*0ae0*/  UMOV UR13, 0x3eb0f5ff ;  /* 0x3eb0f5ff000d7882 */ /* 0x000fe20000000000 */
[----:B------:R-:W-:Y:S02]  /*0af0*/  IMAD.MOV.U32 R8, RZ, RZ, RZ ;  /* 0x000000ffff087224 */ /* 0x000fe400078e00ff */
[----:B------:R-:W-:Y:S02]  /*0b00*/  IMAD.MOV.U32 R4, RZ, RZ, 0x41ad3b5a ;  /* 0x41ad3b5aff047424 */ /* 0x000fe400078e00ff */
[----:B------:R-:W-:Y:S02]  /*0b10*/  IMAD.MOV.U32 R5, RZ, RZ, 0x3ed0f5d2 ;  /* 0x3ed0f5d2ff057424 */ /* 0x000fe400078e00ff */
[----:B0-----:R-:W-:-:S08]  /*0b20*/  DFMA R2, R8, -R2, 1 ;  /* 0x3ff000000802742b */ /* 0x001fd00000000802 */
[----:B------:R-:W-:-:S08]  /*0b30*/  DFMA R2, R2, R2, R2 ;  /* 0x000000020202722b */ /* 0x000fd00000000002 */
[----:B------:R-:W-:-:S08]  /*0b40*/  DFMA R8, R8, R2, R8 ;  /* 0x000000020808722b */ /* 0x000fd00000000008 */
[----:B------:R-:W-:-:S08]  /*0b50*/  DMUL R2, R8, 0.25 ;  /* 0x3fd0000008027828 */ /* 0x000fd00000000000 */
[----:B------:R-:W-:-:S08]  /*0b60*/  DFMA R2, R8, 0.25, R2 ;  /* 0x3fd000000802782b */ /* 0x000fd00000000002 */
[C---:B------:R-:W-:Y:S02]  /*0b70*/  DMUL R16, R2.reuse, R2 ;  /* 0x0000000202107228 */ /* 0x040fe40000000000 */
[----:B------:R-:W-:-:S06]  /*0b80*/  DADD R6, -R2, 0.25 ;  /* 0x3fd0000002067429 */ /* 0x000fcc0000000100 */
[----:B------:R-:W-:Y:S01]  /*0b90*/  DFMA R4, R16, UR12, R4 ;  /* 0x0000000c10047c2b */ /* 0x000fe20008000004 */
[----:B------:R-:W-:Y:S01]  /*0ba0*/  UMOV UR12, 0x75488a3f ;  /* 0x75488a3f000c7882 */ /* 0x000fe20000000000 */
[----:B------:R-:W-:Y:S01]  /*0bb0*/  UMOV UR13, 0x3ef3b20a ;  /* 0x3ef3b20a000d7882 */ /* 0x000fe20000000000 */
[----:B------:R-:W-:-:S05]  /*0bc0*/  DADD R6, R6, R6 ;  /* 0x0000000006067229 */ /* 0x000fca0000000006 */
[----:B------:R-:W-:Y:S01]  /*0bd0*/  DFMA R4, R16, R4, UR12 ;  /* 0x0000000c10047e2b */ /* 0x000fe20008000004 */
[----:B------:R-:W-:Y:S01]  /*0be0*/  UMOV UR12, 0xe4faecd5 ;  /* 0xe4faecd5000c7882 */ /* 0x000fe20000000000 */
[----:B------:R-:W-:Y:S01]  /*0bf0*/  UMOV UR13, 0x3f1745cd ;  /* 0x3f1745cd000d7882 */ /* 0x000fe20000000000 */
[C---:B------:R-:W-:Y:S02]  /*0c00*/  DFMA R20, -R2.reuse, 0.25, R6 ;  /* 0x3fd000000214782b */ /* 0x040fe40000000106 */
[----:B------:R-:W-:-:S03]  /*0c10*/  DMUL R6, R2, R2 ;  /* 0x0000000202067228 */ /* 0x000fc60000000000 */
[----:B------:R-:W-:Y:S01]  /*0c20*/  DFMA R4, R16, R4, UR12 ;  /* 0x0000000c10047e2b */ /* 0x000fe20008000004 */
[----:B------:R-:W-:Y:S01]  /*0c30*/  UMOV UR12, 0x258a578b ;  /* 0x258a578b000c7882 */ /* 0x000fe20000000000 */
[----:B------:R-:W-:Y:S01]  /*0c40*/  UMOV UR13, 0x3f3c71c7 ;  /* 0x3f3c71c7000d7882 */ /* 0x000fe20000000000 */
[----:B------:R-:W-:-:S05]  /*0c50*/  DMUL R8, R8, R20 ;  /* 0x0000001408087228 */ /* 0x000fca0000000000 */
[----:B------:R-:W-:Y:S01]  /*0c60*/  DFMA R4, R16, R4, UR12 ;  /* 0x0000000c10047e2b */ /* 0x000fe20008000004 */
[----:B------:R-:W-:Y:S01]  /*0c70*/  UMOV UR12, 0x9242b910 ;  /* 0x9242b910000c7882 */ /* 0x000fe20000000000 */
[----:B------:R-:W-:-:S06]  /*0c80*/  UMOV UR13, 0x3f624924 ;  /* 0x3f624924000d7882 */ /* 0x000fcc0000000000 */
[----:B------:R-:W-:Y:S01]  /*0c90*/  DFMA R4, R16, R4, UR12 ;  /* 0x0000000c10047e2b */ /* 0x000fe20008000004 */
[----:B------:R-:W-:Y:S01]  /*0ca0*/  UMOV UR12, 0x99999dfb ;  /* 0x99999dfb000c7882 */ /* 0x000fe20000000000 */
[----:B------:R-:W-:-:S06]  /*0cb0*/  UMOV UR13, 0x3f899999 ;  /* 0x3f899999000d7882 */ /* 0x000fcc0000000000 */
[----:B------:R-:W-:Y:S01]  /*0cc0*/  DFMA R18, R16, R4, UR12 ;  /* 0x0000000c10127e2b */ /* 0x000fe20008000004 */
[----:B------:R-:W-:Y:S01]  /*0cd0*/  UMOV UR12, 0x55555555 ;  /* 0x55555555000c7882 */ /* 0x000fe20000000000 */
[----:B------:R-:W-:-:S06]  /*0ce0*/  UMOV UR13, 0x3fb55555 ;  /* 0x3fb55555000d7882 */ /* 0x000fcc0000000000 */
[----:B------:R-:W-:-:S08]  /*0cf0*/  DFMA R4, R16, R18, UR12 ;  /* 0x0000000c10047e2b */ /* 0x000fd00008000012 */
[----:B------:R-:W-:Y:S01]  /*0d00*/  DADD R24, -R4, UR12 ;  /* 0x0000000c04187e29 */ /* 0x000fe20008000100 */
[----:B------:R-:W-:Y:S01]  /*0d10*/  UMOV UR12, 0xb9e7b0 ;  /* 0x00b9e7b0000c7882 */ /* 0x000fe20000000000 */
[----:B------:R-:W-:-:S06]  /*0d20*/  UMOV UR13, 0x3c46a4cb ;  /* 0x3c46a4cb000d7882 */ /* 0x000fcc0000000000 */
[----:B------:R-:W-:Y:S02]  /*0d30*/  DFMA R20, R16, R18, R24 ;  /* 0x000000121014722b */ /* 0x000fe40000000018 */
[C---:B------:R-:W-:Y:S01]  /*0d40*/  DMUL R16, R2.reuse, R6 ;  /* 0x0000000602107228 */ /* 0x040fe20000000000 */
[----:B------:R-:W-:Y:S01]  /*0d50*/  IADD3 R19, PT, PT, R9, 0x100000, RZ ;  /* 0x0010000009137810 */ /* 0x000fe20007ffe0ff */
[----:B------:R-:W-:Y:S01]  /*0d60*/  DFMA R24, R2, R2, -R6 ;  /* 0x000000020218722b */ /* 0x000fe20000000806 */
[----:B------:R-:W-:-:S03]  /*0d70*/  IMAD.MOV.U32 R18, RZ, RZ, R8 ;  /* 0x000000ffff127224 */ /* 0x000fc600078e0008 */
[----:B------:R-:W-:Y:S01]  /*0d80*/  DADD R20, R20, -UR12 ;  /* 0x8000000c14147e29 */ /* 0x000fe20008000000 */
[----:B------:R-:W-:Y:S01]  /*0d90*/  UMOV UR12, 0x0 ;  /* 0x00000000000c7882 */ /* 0x000fe20000000000 */
[C---:B------:R-:W-:Y:S01]  /*0da0*/  DFMA R26, R2.reuse, R6, -R16 ;  /* 0x00000006021a722b */ /* 0x040fe20000000810 */
[----:B------:R-:W-:Y:S01]  /*0db0*/  UMOV UR13, 0x40080000 ;  /* 0x40080000000d7882 */ /* 0x000fe20000000000 */
[----:B------:R-:W-:-:S04]  /*0dc0*/  DFMA R24, R2, R18, R24 ;  /* 0x000000120218722b */ /* 0x000fc80000000018 */
[----:B------:R-:W-:Y:S02]  /*0dd0*/  DADD R18, R4, R20 ;  /* 0x0000000004127229 */ /* 0x000fe40000000014 */
[----:B------:R-:W-:-:S06]  /*0de0*/  DFMA R26, R8, R6, R26 ;  /* 0x00000006081a722b */ /* 0x000fcc000000001a */
[----:B------:R-:W-:Y:S02]  /*0df0*/  DMUL R6, R18, R16 ;  /* 0x0000001012067228 */ /* 0x000fe40000000000 */
[----:B------:R-:W-:Y:S02]  /*0e00*/  DFMA R24, R2, R24, R26 ;  /* 0x000000180218722b */ /* 0x000fe4000000001a */
[----:B------:R-:W-:-:S04]  /*0e10*/  DADD R26, R4, -R18 ;  /* 0x00000000041a7229 */ /* 0x000fc80000000812 */
[----:B------:R-:W-:-:S04]  /*0e20*/  DFMA R4, R18, R16, -R6 ;  /* 0x000000101204722b */ /* 0x000fc80000000806 */
[----:B------:R-:W-:-:S04]  /*0e30*/  DADD R26, R20, R26 ;  /* 0x00000000141a7229 */ /* 0x000fc8000000001a */
[----:B------:R-:W-:-:S08]  /*0e40*/  DFMA R4, R18, R24, R4 ;  /* 0x000000181204722b */ /* 0x000fd00000000004 */
[----:B------:R-:W-:-:S08]  /*0e50*/  DFMA R26, R26, R16, R4 ;  /* 0x000000101a1a722b */ /* 0x000fd00000000004 */
[----:B------:R-:W-:-:S08]  /*0e60*/  DADD R16, R6, R26 ;  /* 0x0000000006107229 */ /* 0x000fd0000000001a */
[--C-:B------:R-:W-:Y:S02]  /*0e70*/  DADD R4, R2, R16.reuse ;  /* 0x0000000002047229 */ /* 0x100fe40000000010 */
[----:B------:R-:W-:-:S06]  /*0e80*/  DADD R6, R6, -R16 ;  /* 0x0000000006067229 */ /* 0x000fcc0000000810 */
[----:B------:R-:W-:Y:S02]  /*0e90*/  DADD R2, R2, -R4 ;  /* 0x0000000002027229 */ /* 0x000fe40000000804 */
[----:B------:R-:W-:-:S06]  /*0ea0*/  DADD R6, R26, R6 ;  /* 0x000000001a067229 */ /* 0x000fcc0000000006 */
[----:B------:R-:W-:-:S08]  /*0eb0*/  DADD R2, R16, R2 ;  /* 0x0000000010027229 */ /* 0x000fd00000000002 */
[----:B------:R-:W-:Y:S01]  /*0ec0*/  DADD R2, R6, R2 ;  /* 0x0000000006027229 */ /* 0x000fe20000000002 */
[----:B------:R-:W-:Y:S02]  /*0ed0*/  IMAD.MOV.U32 R6, RZ, RZ, -0x105c611 ;  /* 0xfefa39efff067424 */ /* 0x000fe400078e00ff */
[----:B------:R-:W-:-:S05]  /*0ee0*/  IMAD.MOV.U32 R7, RZ, RZ, 0x3fe62e42 ;  /* 0x3fe62e42ff077424 */ /* 0x000fca00078e00ff */
[----:B------:R-:W-:Y:S01]  /*0ef0*/  DADD R8, R8, R2 ;  /* 0x0000000008087229 */ /* 0x000fe20000000002 */
[----:B------:R-:W-:Y:S02]  /*0f00*/  IMAD.MOV.U32 R2, RZ, RZ, -0x105c611 ;  /* 0xfefa39efff027424 */ /* 0x000fe400078e00ff */
[----:B------:R-:W-:-:S05]  /*0f10*/  IMAD.MOV.U32 R3, RZ, RZ, 0x3fe62e42 ;  /* 0x3fe62e42ff037424 */ /* 0x000fca00078e00ff */
[----:B------:R-:W-:-:S08]  /*0f20*/  DADD R16, R4, R8 ;  /* 0x0000000004107229 */ /* 0x000fd00000000008 */
[--C-:B------:R-:W-:Y:S02]  /*0f30*/  DFMA R6, R6, UR12, R16.reuse ;  /* 0x0000000c06067c2b */ /* 0x100fe40008000010 */
[----:B------:R-:W-:-:S06]  /*0f40*/  DADD R4, R4, -R16 ;  /* 0x0000000004047229 */ /* 0x000fcc0000000810 */
[----:B------:R-:W-:Y:S02]  /*0f50*/  DFMA R18, -R2, 3, R6 ;  /* 0x400800000212782b */ /* 0x000fe40000000106 */
[----:B------:R-:W-:Y:S01]  /*0f60*/  DADD R4, R8, R4 ;  /* 0x0000000008047229 */ /* 0x000fe20000000004 */
[----:B------:R-:W-:Y:S01]  /*0f70*/  MOV R8, 0x3b39803f ;  /* 0x3b39803f00087802 */ /* 0x000fe20000000f00 */
[----:B------:R-:W-:-:S04]  /*0f80*/  IMAD.MOV.U32 R9, RZ, RZ, 0x3c7abc9e ;  /* 0x3c7abc9eff097424 */ /* 0x000fc800078e00ff */
[----:B------:R-:W-:-:S08]  /*0f90*/  DADD R18, -R16, R18 ;  /* 0x0000000010127229 */ /* 0x000fd00000000112 */
[----:B------:R-:W-:-:S08]  /*0fa0*/  DADD R4, R4, -R18 ;  /* 0x0000000004047229 */ /* 0x000fd00000000812 */
[----:B------:R-:W-:Y:S01]  /*0fb0*/  DFMA R8, R8, UR12, R4 ;  /* 0x0000000c08087c2b */ /* 0x000fe20008000004 */
[----:B------:R-:W-:Y:S01]  /*0fc0*/  UMOV UR12, 0x3b39803f ;  /* 0x3b39803f000c7882 */ /* 0x000fe20000000000 */
[C---:B------:R-:W-:Y:S01]  /*0fd0*/  IMAD.SHL.U32 R5, R13.reuse, 0x2, RZ ;  /* 0x000000020d057824 */ /* 0x040fe200078e00ff */
[----:B------:R-:W-:Y:S01]  /*0fe0*/  LOP3.LUT R4, R13, 0xff0fffff, RZ, 0xc0, !PT ;  /* 0xff0fffff0d047812 */ /* 0x000fe200078ec0ff */
[----:B------:R-:W-:-:S03]  /*0ff0*/  UMOV UR13, 0x3c7abc9e ;  /* 0x3c7abc9e000d7882 */ /* 0x000fc60000000000 */
[----:B------:R-:W-:Y:S01]  /*1000*/  ISETP.GT.U32.AND P0, PT, R5, -0x2000001, PT ;  /* 0xfdffffff0500780c */ /* 0x000fe20003f04070 */
[----:B------:R-:W-:-:S03]  /*1010*/  DADD R16, R6, R8 ;  /* 0x0000000006107229 */ /* 0x000fc60000000008 */
[----:B------:R-:W-:-:S05]  /*1020*/  SEL R13, R4, R13, P0 ;  /* 0x0000000d040d7207 */ /* 0x000fca0000000000 */
[----:B------:R-:W-:Y:S02]  /*1030*/  DADD R6, R6, -R16 ;  /* 0x0000000006067229 */ /* 0x000fe40000000810 */
[----:B------:R-:W-:-:S06]  /*1040*/  DMUL R4, R16, R12 ;  /* 0x0000000c10047228 */ /* 0x000fcc0000000000 */
[----:B------:R-:W-:Y:S02]  /*1050*/  DADD R6, R8, R6 ;  /* 0x0000000008067229 */ /* 0x000fe40000000006 */
[----:B------:R-:W-:Y:S01]  /*1060*/  DFMA R16, R16, R12, -R4 ;  /* 0x0000000c1010722b */ /* 0x000fe20000000804 */
[----:B------:R-:W-:Y:S02]  /*1070*/  IMAD.MOV.U32 R8, RZ, RZ, 0x652b82fe ;  /* 0x652b82feff087424 */ /* 0x000fe400078e00ff */
[----:B------:R-:W-:-:S05]  /*1080*/  IMAD.MOV.U32 R9, RZ, RZ, 0x3ff71547 ;  /* 0x3ff71547ff097424 */ /* 0x000fca00078e00ff */
[----:B------:R-:W-:-:S08]  /*1090*/  DFMA R12, R6, R12, R16 ;  /* 0x0000000c060c722b */ /* 0x000fd00000000010 */
[----:B------:R-:W-:-:S08]  /*10a0*/  DADD R6, R4, R12 ;  /* 0x0000000004067229 */ /* 0x000fd0000000000c */
[----:B------:R-:W-:Y:S02]  /*10b0*/  DFMA R8, R6, R8, 6.75539944105574400000e+15 ;  /* 0x433800000608742b */ /* 0x000fe40000000008 */
[----:B------:R-:W-:Y:S01]  /*10c0*/  FSETP.GEU.AND P0, PT, |R7|, 4.1917929649353027344, PT ;  /* 0x4086232b0700780b */ /* 0x000fe20003f0e200 */
[----:B------:R-:W-:-:S05]  /*10d0*/  DADD R4, R4, -R6 ;  /* 0x0000000004047229 */ /* 0x000fca0000000806 */
[----:B------:R-:W-:-:S03]  /*10e0*/  DADD R16, R8, -6.75539944105574400000e+15 ;  /* 0xc338000008107429 */ /* 0x000fc60000000000 */
[----:B------:R-:W-:-:S05]  /*10f0*/  DADD R12, R12, R4 ;  /* 0x000000000c0c7229 */ /* 0x000fca0000000004 */
[----:B------:R-:W-:-:S08]  /*1100*/  DFMA R2, R16, -R2, R6 ;  /* 0x800000021002722b */ /* 0x000fd00000000006 */
[----:B------:R-:W-:Y:S01]  /*1110*/  DFMA R2, R16, -UR12, R2 ;  /* 0x8000000c10027c2b */ /* 0x000fe20008000002 */
[----:B------:R-:W-:Y:S01]  /*1120*/  UMOV UR12, 0x69ce2bdf ;  /* 0x69ce2bdf000c7882 */ /* 0x000fe20000000000 */
[----:B------:R-:W-:Y:S01]  /*1130*/  MOV R16, 0xfca213ea ;  /* 0xfca213ea00107802 */ /* 0x000fe20000000f00 */
[----:B------:R-:W-:Y:S01]  /*1140*/  IMAD.MOV.U32 R17, RZ, RZ, 0x3e928af3 ;  /* 0x3e928af3ff117424 */ /* 0x000fe200078e00ff */
[----:B------:R-:W-:-:S05]  /*1150*/  UMOV UR13, 0x3e5ade15 ;  /* 0x3e5ade15000d7882 */ /* 0x000fca0000000000 */
[----:B------:R-:W-:Y:S01]  /*1160*/  DFMA R16, R2, UR12, R16 ;  /* 0x0000000c02107c2b */ /* 0x000fe20008000010 */
        /* <DEDUP_REMOVED lines=24> */
[----:B------:R-:W-:-:S08]  /*12f0*/  DFMA R16, R2, R16, 1 ;  /* 0x3ff000000210742b */ /* 0x000fd00000000010 */
[----:B------:R-:W-:-:S10]  /*1300*/  DFMA R2, R2, R16, 1 ;  /* 0x3ff000000202742b */ /* 0x000fd40000000010 */
[----:B------:R-:W-:Y:S02]  /*1310*/  IMAD R5, R8, 0x100000, R3 ;  /* 0x0010000008057824 */ /* 0x000fe400078e0203 */
[----:B------:R-:W-:Y:S01]  /*1320*/  IMAD.MOV.U32 R4, RZ, RZ, R2 ;  /* 0x000000ffff047224 */ /* 0x000fe200078e0002 */
[----:B------:R-:W-:Y:S06]  /*1330*/  @!P0 BRA `(.L_x_13) ;  /* 0x0000000000348947 */ /* 0x000fec0003800000 */
[----:B------:R-:W-:Y:S01]  /*1340*/  FSETP.GEU.AND P1, PT, |R7|, 4.2275390625, PT ;  /* 0x408748000700780b */ /* 0x000fe20003f2e200 */
[C---:B------:R-:W-:Y:S02]  /*1350*/  DADD R4, R6.reuse, +INF ;  /* 0x7ff0000006047429 */ /* 0x040fe40000000000 */
[----:B------:R-:W-:-:S08]  /*1360*/  DSETP.GEU.AND P0, PT, R6, RZ, PT ;  /* 0x000000ff0600722a */ /* 0x000fd00003f0e000 */
[----:B------:R-:W-:Y:S02]  /*1370*/  FSEL R4, R4, RZ, P0 ;  /* 0x000000ff04047208 */ /* 0x000fe40000000000 */
[----:B------:R-:W-:Y:S01]  /*1380*/  FSEL R5, R5, RZ, P0 ;  /* 0x000000ff05057208 */ /* 0x000fe20000000000 */
[----:B------:R-:W-:Y:S06]  /*1390*/  @P1 BRA `(.L_x_13) ;  /* 0x00000000001c1947 */ /* 0x000fec0003800000 */
[----:B------:R-:W-:-:S04]  /*13a0*/  LEA.HI R4, R8, R8, RZ, 0x1 ;  /* 0x0000000808047211 */ /* 0x000fc800078f08ff */
[----:B------:R-:W-:-:S04]  /*13b0*/  SHF.R.S32.HI R5, RZ, 0x1, R4 ;  /* 0x00000001ff057819 */ /* 0x000fc80000011404 */
[----:B------:R-:W-:Y:S01]  /*13c0*/  LEA R3, R5, R3, 0x14 ;  /* 0x0000000305037211 */ /* 0x000fe200078ea0ff */
[----:B------:R-:W-:-:S05]  /*13d0*/  IMAD.IADD R4, R8, 0x1, -R5 ;  /* 0x0000000108047824 */ /* 0x000fca00078e0a05 */
[----:B------:R-:W-:Y:S01]  /*13e0*/  LEA R5, R4, 0x3ff00000, 0x14 ;  /* 0x3ff0000004057811 */ /* 0x000fe200078ea0ff */
[----:B------:R-:W-:-:S06]  /*13f0*/  IMAD.MOV.U32 R4, RZ, RZ, RZ ;  /* 0x000000ffff047224 */ /* 0x000fcc00078e00ff */
[----:B------:R-:W-:-:S11]  /*1400*/  DMUL R4, R2, R4 ;  /* 0x0000000402047228 */ /* 0x000fd60000000000 */
.L_x_13:
[----:B------:R-:W-:Y:S02]  /*1410*/  DFMA R2, R12, R4, R4 ;  /* 0x000000040c02722b */ /* 0x000fe40000000004 */
[----:B------:R-:W-:-:S08]  /*1420*/  DSETP.NEU.AND P0, PT, |R4|, +INF , PT ;  /* 0x7ff000000400742a */ /* 0x000fd00003f0d200 */
[----:B------:R-:W-:Y:S01]  /*1430*/  FSEL R4, R4, R2, !P0 ;  /* 0x0000000204047208 */ /* 0x000fe20004000000 */
[----:B------:R-:W-:Y:S01]  /*1440*/  IMAD.MOV.U32 R2, RZ, RZ, R0 ;  /* 0x000000ffff027224 */ /* 0x000fe200078e0000 */
[----:B------:R-:W-:Y:S01]  /*1450*/  FSEL R5, R5, R3, !P0 ;  /* 0x0000000305057208 */ /* 0x000fe20004000000 */
[----:B------:R-:W-:-:S04]  /*1460*/  IMAD.MOV.U32 R3, RZ, RZ, 0x0 ;  /* 0x00000000ff037424 */ /* 0x000fc800078e00ff */
[----:B------:R-:W-:Y:S05]  /*1470*/  RET.REL.NODEC R2 `(_Z11hello_worldPiS_i) ;  /* 0xffffffe802e07950 */ /* 0x000fea0003c3ffff */
.L_x_14:
[----:B------:R-:W-:-:S00]  /*1480*/  BRA `(.L_x_14) ;  /* 0xfffffffc00fc7947 */ /* 0x000fc0000383ffff */
[----:B------:R-:W-:-:S00]  /*1490*/  NOP ;  /* 0x0000000000007918 */ /* 0x000fc00000000000 */
        /* <DEDUP_REMOVED lines=14> */
.L_x_64:


//--------------------- .text._Z3addPiS_S_S_S_i   --------------------------
	.section	.text._Z3addPiS_S_S_S_i,"ax",@progbits
	.align	128
        .global         _Z3addPiS_S_S_S_i
        .type           _Z3addPiS_S_S_S_i,@function
        .size           _Z3addPiS_S_S_S_i,(.L_x_65 - _Z3addPiS_S_S_S_i)
        .other          _Z3addPiS_S_S_S_i,@"STO_CUDA_ENTRY STV_DEFAULT"
_Z3addPiS_S_S_S_i:
.text._Z3addPiS_S_S_S_i:
[----:B------:R-:W-:Y:S01]  /*0000*/  LDC R1, c[0x0][0x37c] ;  /* 0x0000df00ff017b82 */ /* 0x000fe20000000800 */
[----:B------:R-:W0:Y:S07]  /*0010*/  S2R R5, SR_TID.X ;  /* 0x0000000000057919 */ /* 0x000e2e0000002100 */
[----:B------:R-:W0:Y:S01]  /*0020*/  S2UR UR4, SR_CTAID.X ;  /* 0x00000000000479c3 */ /* 0x000e220000002500 */
[----:B------:R-:W1:Y:S07]  /*0030*/  LDCU UR5, c[0x0][0x3a8] ;  /* 0x00007500ff0577ac */ /* 0x000e6e0008000800 */
[----:B------:R-:W0:Y:S02]  /*0040*/  LDC R4, c[0x0][0x360] ;  /* 0x0000d800ff047b82 */ /* 0x000e240000000800 */
[----:B0-----:R-:W-:-:S05]  /*0050*/  IMAD R5, R4, UR4, R5 ;  /* 0x0000000404057c24 */ /* 0x001fca000f8e0205 */
[----:B-1----:R-:W-:-:S13]  /*0060*/  ISETP.GE.AND P0, PT, R5, UR5, PT ;  /* 0x0000000505007c0c */ /* 0x002fda000bf06270 */
[----:B------:R-:W-:Y:S05]  /*0070*/  @P0 EXIT ;  /* 0x000000000000094d */ /* 0x000fea0003800000 */
[----:B------:R-:W0:Y:S01]  /*0080*/  LDCU UR4, c[0x0][0x370] ;  /* 0x00006e00ff0477ac */ /* 0x000e220008000800 */
[----:B------:R-:W1:Y:S01]  /*0090*/  LDCU.64 UR6, c[0x0][0x358] ;  /* 0x00006b00ff0677ac */ /* 0x000e620008000a00 */
[----:B0-----:R-:W-:-:S07]  /*00a0*/  IMAD R4, R4, UR4, RZ ;  /* 0x0000000404047c24 */ /* 0x001fce000f8e02ff */
.L_x_61:
[----:B------:R-:W0:Y:S01]  /*00b0*/  LDC.64 R2, c[0x0][0x398] ;  /* 0x0000e600ff027b82 */ /* 0x000e220000000a00 */
[----:B------:R-:W-:-:S07]  /*00c0*/  IMAD R7, R5, 0x3, RZ ;  /* 0x0000000305077824 */ /* 0x000fce00078e02ff */
[----:B------:R-:W2:Y:S01]  /*00d0*/  LDC.64 R10, c[0x0][0x380] ;  /* 0x0000e000ff0a7b82 */ /* 0x000ea20000000a00 */
[----:B0-----:R-:W-:-:S05]  /*00e0*/  IMAD.WIDE R2, R7, 0x4, R2 ;  /* 0x0000000407027825 */ /* 0x001fca00078e0202 */
[----:B-1----:R-:W2:Y:S04]  /*00f0*/  LDG.E R8, desc[UR6][R2.64] ;  /* 0x0000000602087981 */ /* 0x002ea8000c1e1900 */
[----:B------:R-:W3:Y:S04]  /*0100*/  LDG.E R9, desc[UR6][R2.64+0x4] ;  /* 0x0000040602097981 */ /* 0x000ee8000c1e1900 */
[----:B------:R-:W3:Y:S01]  /*0110*/  LDG.E R0, desc[UR6][R2.64+0x8] ;  /* 0x0000080602007981 */ /* 0x000ee2000c1e1900 */
[----:B--2---:R-:W-:-:S05]  /*0120*/  IMAD.WIDE R10, R8, 0x4, R10 ;  /* 0x00000004080a7825 */ /* 0x004fca00078e020a */
[----:B------:R0:W5:Y:S01]  /*0130*/  LDG.E R28, desc[UR6][R10.64] ;  /* 0x000000060a1c7981 */ /* 0x000162000c1e1900 */
[----:B------:R-:W-:Y:S01]  /*0140*/  BSSY.RECONVERGENT B0, `(.L_x_15) ;  /* 0x00000ac000007945 */ /* 0x000fe20003800200 */
[----:B---3--:R-:W-:-:S13]  /*0150*/  ISETP.NE.AND P0, PT, R9, R0, PT ;  /* 0x000000000900720c */ /* 0x008fda0003f05270 */
[----:B0-----:R-:W-:Y:S05]  /*0160*/  @P0 BRA `(.L_x_16) ;  /* 0x0000000400b00947 */ /* 0x001fea0003800000 */
[----:B------:R-:W-:Y:S01]  /*0170*/  ISETP.GE.AND P0, PT, R9, 0x1, PT ;  /* 0x000000010900780c */ /* 0x000fe20003f06270 */
[----:B------:R-:W-:-:S12]  /*0180*/  IMAD.MOV.U32 R2, RZ, RZ, RZ ;  /* 0x000000ffff027224 */ /* 0x000fd800078e00ff */
[----:B------:R-:W-:Y:S05]  /*0190*/  @!P0 BRA `(.L_x_17) ;  /* 0x0000000800988947 */ /* 0x000fea0003800000 */
[C---:B------:R-:W-:Y:S01]  /*01a0*/  ISETP.GE.U32.AND P0, PT, R9.reuse, 0x4, PT ;  /* 0x000000040900780c */ /* 0x040fe20003f06070 */
[----:B-----5:R0:W1:Y:S01]  /*01b0*/  I2F.F64 R30, R28 ;  /* 0x0000001c001e7312 */ /* 0x0200620000201c00 */
[----:B------:R-:W-:Y:S01]  /*01c0*/  BSSY.RECONVERGENT B1, `(.L_x_18) ;  /* 0x000003c000017945 */ /* 0x000fe20003800200 */
[----:B------:R-:W-:Y:S01]  /*01d0*/  LOP3.LUT R8, R9, 0x3, RZ, 0xc0, !PT ;  /* 0x0000000309087812 */ /* 0x000fe200078ec0ff */
[----:B------:R-:W-:Y:S01]  /*01e0*/  IMAD.MOV.U32 R29, RZ, RZ, RZ ;  /* 0x000000ffff1d7224 */ /* 0x000fe200078e00ff */
[----:B------:R-:W-:-:S08]  /*01f0*/  CS2R R32, SRZ ;  /* 0x0000000000207805 */ /* 0x000fd0000001ff00 */
[----:B0-----:R-:W-:Y:S05]  /*0200*/  @!P0 BRA `(.L_x_19) ;  /* 0x0000000000dc8947 */ /* 0x001fea0003800000 */
[----:B------:R-:W-:Y:S01]  /*0210*/  BSSY.RECONVERGENT B2, `(.L_x_20) ;  /* 0x0000035000027945 */ /* 0x000fe20003800200 */
[----:B------:R-:W-:Y:S01]  /*0220*/  LOP3.LUT R29, R9, 0x7ffffffc, RZ, 0xc0, !PT ;  /* 0x7ffffffc091d7812 */ /* 0x000fe200078ec0ff */
[----:B------:R-:W-:Y:S02]  /*0230*/  IMAD.MOV.U32 R28, RZ, RZ, RZ ;  /* 0x000000ffff1c7224 */ /* 0x000fe400078e00ff */
[----:B------:R-:W-:-:S07]  /*0240*/  IMAD.MOV.U32 R2, RZ, RZ, RZ ;  /* 0x000000ffff027224 */ /* 0x000fce00078e00ff */
.L_x_25:
[----:B0-----:R-:W0:Y:S01]  /*0250*/  I2F.F64.U32 R10, R28 ;  /* 0x0000001c000a7312 */ /* 0x001e220000201800 */
[----:B------:R-:W-:Y:S01]  /*0260*/  BSSY.RECONVERGENT B3, `(.L_x_21) ;  /* 0x0000006000037945 */ /* 0x000fe20003800200 */
[----:B------:R-:W-:-:S06]  /*0270*/  MOV R6, 0x2c0 ;  /* 0x000002c000067802 */ /* 0x000fcc0000000f00 */
[----:B--2---:R2:W3:Y:S01]  /*0280*/  I2F.F64 R32, R2 ;  /* 0x0000000200207312 */ /* 0x0044e20000201c00 */
[----:B0-----:R-:W-:Y:S01]  /*0290*/  MOV R0, R10 ;  /* 0x0000000a00007202 */ /* 0x001fe20000000f00 */
[----:B--2---:R-:W-:-:S07]  /*02a0*/  IMAD.MOV.U32 R3, RZ, RZ, R11 ;  /* 0x000000ffff037224 */ /* 0x004fce00078e000b */
[----:B-1-3--:R-:W-:Y:S05]  /*02b0*/  CALL.REL.NOINC `($_Z3addPiS_S_S_S_i$__internal_accurate_pow) ;  /* 0x0000001400687944 */ /* 0x00afea0003c00000 */
[----:B------:R-:W-:Y:S05]  /*02c0*/  BSYNC.RECONVERGENT B3 ;  /* 0x0000000000037941 */ /* 0x000fea0003800200 */
.L_x_21:
[C---:B------:R-:W-:Y:S01]  /*02d0*/  ISETP.NE.AND P0, PT, R28.reuse, RZ, PT ;  /* 0x000000ff1c00720c */ /* 0x040fe20003f05270 */
[----:B------:R-:W-:Y:S01]  /*02e0*/  VIADD R2, R28, 0x1 ;  /* 0x000000011c027836 */ /* 0x000fe20000000000 */
[----:B------:R-:W-:Y:S01]  /*02f0*/  BSSY.RECONVERGENT B3, `(.L_x_22) ;  /* 0x000000a000037945 */ /* 0x000fe20003800200 */
[----:B------:R-:W-:Y:S02]  /*0300*/  MOV R6, 0x390 ;  /* 0x0000039000067802 */ /* 0x000fe40000000f00 */
[----:B------:R-:W-:Y:S02]  /*0310*/  FSEL R10, R0, RZ, P0 ;  /* 0x000000ff000a7208 */ /* 0x000fe40000000000 */
[----:B------:R-:W-:Y:S02]  /*0320*/  FSEL R11, R3, 1.875, P0 ;  /* 0x3ff00000030b7808 */ /* 0x000fe40000000000 */
[----:B------:R-:W0:Y:S04]  /*0330*/  I2F.F64.U32 R2, R2 ;  /* 0x0000000200027312 */ /* 0x000e280000201800 */
[----:B------:R-:W-:-:S10]  /*0340*/  DFMA R10, R30, R10, R32 ;  /* 0x0000000a1e0a722b */ /* 0x000fd40000000020 */
[----:B------:R-:W1:Y:S01]  /*0350*/  F2I.F64.TRUNC R10, R10 ;  /* 0x0000000a000a7311 */ /* 0x000e62000030d100 */
[----:B0-----:R-:W-:-:S07]  /*0360*/  IMAD.MOV.U32 R0, RZ, RZ, R2 ;  /* 0x000000ffff007224 */ /* 0x001fce00078e0002 */
[----:B-1----:R0:W1:Y:S02]  /*0370*/  I2F.F64 R32, R10 ;  /* 0x0000000a00207312 */ /* 0x0020640000201c00 */
[----:B01----:R-:W-:Y:S05]  /*0380*/  CALL.REL.NOINC `($_Z3addPiS_S_S_S_i$__internal_accurate_pow) ;  /* 0x0000001400347944 */ /* 0x003fea0003c00000 */
[----:B------:R-:W-:Y:S05]  /*0390*/  BSYNC.RECONVERGENT B3 ;  /* 0x0000000000037941 */ /* 0x000fea0003800200 */
.L_x_22:
[----:B------:R-:W-:Y:S01]  /*03a0*/  IMAD.MOV.U32 R2, RZ, RZ, R0 ;  /* 0x000000ffff027224 */ /* 0x000fe200078e0000 */
[----:B------:R-:W-:Y:S01]  /*03b0*/  BSSY.RECONVERGENT B3, `(.L_x_23) ;  /* 0x0000009000037945 */ /* 0x000fe20003800200 */
[----:B------:R-:W-:-:S04]  /*03c0*/  MOV R6, 0x440 ;  /* 0x0000044000067802 */ /* 0x000fc80000000f00 */
[----:B------:R-:W-:Y:S01]  /*03d0*/  DFMA R10, R30, R2, R32 ;  /* 0x000000021e0a722b */ /* 0x000fe20000000020 */
[----:B------:R-:W-:-:S06]  /*03e0*/  IADD3 R2, PT, PT, R28, 0x2, RZ ;  /* 0x000000021c027810 */ /* 0x000fcc0007ffe0ff */
[----:B------:R-:W0:Y:S08]  /*03f0*/  I2F.F64.U32 R2, R2 ;  /* 0x0000000200027312 */ /* 0x000e300000201800 */
[----:B------:R-:W1:Y:S01]  /*0400*/  F2I.F64.TRUNC R10, R10 ;  /* 0x0000000a000a7311 */ /* 0x000e62000030d100 */
[----:B0-----:R-:W-:-:S07]  /*0410*/  IMAD.MOV.U32 R0, RZ, RZ, R2 ;  /* 0x000000ffff007224 */ /* 0x001fce00078e0002 */
[----:B-1----:R0:W1:Y:S02]  /*0420*/  I2F.F64 R32, R10 ;  /* 0x0000000a00207312 */ /* 0x0020640000201c00 */
[----:B01----:R-:W-:Y:S05]  /*0430*/  CALL.REL.NOINC `($_Z3addPiS_S_S_S_i$__internal_accurate_pow) ;  /* 0x0000001400087944 */ /* 0x003fea0003c00000 */
[----:B------:R-:W-:Y:S05]  /*0440*/  BSYNC.RECONVERGENT B3 ;  /* 0x0000000000037941 */ /* 0x000fea0003800200 */
.L_x_23:
[----:B------:R-:W-:Y:S01]  /*0450*/  IMAD.MOV.U32 R2, RZ, RZ, R0 ;  /* 0x000000ffff027224 */ /* 0x000fe200078e0000 */
[----:B------:R-:W-:Y:S01]  /*0460*/  BSSY.RECONVERGENT B3, `(.L_x_24) ;  /* 0x0000009000037945 */ /* 0x000fe20003800200 */
[----:B------:R-:W-:-:S04]  /*0470*/  MOV R6, 0x4f0 ;  /* 0x000004f000067802 */ /* 0x000fc80000000f00 */
[----:B------:R-:W-:Y:S01]  /*0480*/  DFMA R10, R30, R2, R32 ;  /* 0x000000021e0a722b */ /* 0x000fe20000000020 */
[----:B------:R-:W-:-:S06]  /*0490*/  VIADD R2, R28, 0x3 ;  /* 0x000000031c027836 */ /* 0x000fcc0000000000 */
[----:B------:R-:W0:Y:S08]  /*04a0*/  I2F.F64.U32 R2, R2 ;  /* 0x0000000200027312 */ /* 0x000e300000201800 */
[----:B------:R-:W1:Y:S01]  /*04b0*/  F2I.F64.TRUNC R10, R10 ;  /* 0x0000000a000a7311 */ /* 0x000e62000030d100 */
[----:B0-----:R-:W-:-:S07]  /*04c0*/  IMAD.MOV.U32 R0, RZ, RZ, R2 ;  /* 0x000000ffff007224 */ /* 0x001fce00078e0002 */
[----:B-1----:R0:W1:Y:S02]  /*04d0*/  I2F.F64 R32, R10 ;  /* 0x0000000a00207312 */ /* 0x0020640000201c00 */
[----:B01----:R-:W-:Y:S05]  /*04e0*/  CALL.REL.NOINC `($_Z3addPiS_S_S_S_i$__internal_accurate_pow) ;  /* 0x0000001000dc7944 */ /* 0x003fea0003c00000 */
[----:B------:R-:W-:Y:S05]  /*04f0*/  BSYNC.RECONVERGENT B3 ;  /* 0x0000000000037941 */ /* 0x000fea0003800200 */
.L_x_24:
[----:B------:R-:W-:Y:S01]  /*0500*/  MOV R2, R0 ;  /* 0x0000000000027202 */ /* 0x000fe20000000f00 */
[----:B------:R-:W-:-:S05]  /*0510*/  VIADD R28, R28, 0x4 ;  /* 0x000000041c1c7836 */ /* 0x000fca0000000000 */
[----:B------:R-:W-:Y:S01]  /*0520*/  DFMA R32, R30, R2, R32 ;  /* 0x000000021e20722b */ /* 0x000fe20000000020 */
[----:B------:R-:W-:-:S05]  /*0530*/  ISETP.NE.AND P0, PT, R28, R29, PT ;  /* 0x0000001d1c00720c */ /* 0x000fca0003f05270 */
[----:B------:R0:W2:Y:S08]  /*0540*/  F2I.F64.TRUNC R2, R32 ;  /* 0x0000002000027311 */ /* 0x0000b0000030d100 */
[----:B------:R-:W-:Y:S05]  /*0550*/  @P0 BRA `(.L_x_25) ;  /* 0xfffffffc003c0947 */ /* 0x000fea000383ffff */
[----:B------:R-:W-:Y:S05]  /*0560*/  BSYNC.RECONVERGENT B2 ;  /* 0x0000000000027941 */ /* 0x000fea0003800200 */
.L_x_20:
[----:B0-2---:R0:W2:Y:S02]  /*0570*/  I2F.F64 R32, R2 ;  /* 0x0000000200207312 */ /* 0x0050a40000201c00 */
.L_x_19:
[----:B------:R-:W-:Y:S05]  /*0580*/  BSYNC.RECONVERGENT B1 ;  /* 0x0000000000017941 */ /* 0x000fea0003800200 */
.L_x_18:
[----:B------:R-:W-:-:S13]  /*0590*/  ISETP.NE.AND P0, PT, R8, RZ, PT ;  /* 0x000000ff0800720c */ /* 0x000fda0003f05270 */
[----:B------:R-:W-:Y:S05]  /*05a0*/  @!P0 BRA `(.L_x_17) ;  /* 0x0000000400948947 */ /* 0x000fea0003800000 */
[----:B0-----:R-:W0:Y:S01]  /*05b0*/  I2F.F64.U32 R2, R29 ;  /* 0x0000001d00027312 */ /* 0x001e220000201800 */
[----:B------:R-:W-:Y:S01]  /*05c0*/  BSSY.RECONVERGENT B1, `(.L_x_26) ;  /* 0x0000004000017945 */ /* 0x000fe20003800200 */
[----:B------:R-:W-:Y:S01]  /*05d0*/  MOV R6, 0x600 ;  /* 0x0000060000067802 */ /* 0x000fe20000000f00 */
[----:B0-----:R-:W-:-:S07]  /*05e0*/  IMAD.MOV.U32 R0, RZ, RZ, R2 ;  /* 0x000000ffff007224 */ /* 0x001fce00078e0002 */
[----:B-12---:R-:W-:Y:S05]  /*05f0*/  CALL.REL.NOINC `($_Z3addPiS_S_S_S_i$__internal_accurate_pow) ;  /* 0x0000001000987944 */ /* 0x006fea0003c00000 */
[----:B------:R-:W-:Y:S05]  /*0600*/  BSYNC.RECONVERGENT B1 ;  /* 0x0000000000017941 */ /* 0x000fea0003800200 */
.L_x_26:
[----:B------:R-:W-:-:S04]  /*0610*/  ISETP.NE.AND P0, PT, R29, RZ, PT ;  /* 0x000000ff1d00720c */ /* 0x000fc80003f05270 */
[----:B------:R-:W-:Y:S02]  /*0620*/  FSEL R2, R0, RZ, P0 ;  /* 0x000000ff00027208 */ /* 0x000fe40000000000 */
[----:B------:R-:W-:Y:S02]  /*0630*/  FSEL R3, R3, 1.875, P0 ;  /* 0x3ff0000003037808 */ /* 0x000fe40000000000 */
[----:B------:R-:W-:-:S04]  /*0640*/  ISETP.NE.AND P0, PT, R8, 0x1, PT ;  /* 0x000000010800780c */ /* 0x000fc80003f05270 */
[----:B------:R-:W-:-:S06]  /*0650*/  DFMA R32, R30, R2, R32 ;  /* 0x000000021e20722b */ /* 0x000fcc0000000020 */
[----:B------:R3:W4:Y:S03]  /*0660*/  F2I.F64.TRUNC R2, R32 ;  /* 0x0000002000027311 */ /* 0x000726000030d100 */
[----:B------:R-:W-:Y:S05]  /*0670*/  @!P0 BRA `(.L_x_17) ;  /* 0x0000000400608947 */ /* 0x000fea0003800000 */
[----:B------:R-:W-:Y:S01]  /*0680*/  VIADD R10, R29, 0x1 ;  /* 0x000000011d0a7836 */ /* 0x000fe20000000000 */
[----:B---34-:R-:W-:Y:S01]  /*0690*/  I2F.F64 R32, R2 ;  /* 0x0000000200207312 */ /* 0x018fe20000201c00 */
[----:B------:R-:W-:Y:S01]  /*06a0*/  BSSY.RECONVERGENT B1, `(.L_x_27) ;  /* 0x0000006000017945 */ /* 0x000fe20003800200 */
[----:B------:R-:W-:-:S06]  /*06b0*/  MOV R6, 0x700 ;  /* 0x0000070000067802 */ /* 0x000fcc0000000f00 */
[----:B------:R-:W0:Y:S02]  /*06c0*/  I2F.F64.U32 R10, R10 ;  /* 0x0000000a000a7312 */ /* 0x000e240000201800 */
[----:B0-----:R-:W-:Y:S01]  /*06d0*/  IMAD.MOV.U32 R0, RZ, RZ, R10 ;  /* 0x000000ffff007224 */ /* 0x001fe200078e000a */
[----:B------:R-:W-:-:S07]  /*06e0*/  MOV R3, R11 ;  /* 0x0000000b00037202 */ /* 0x000fce0000000f00 */
[----:B------:R-:W-:Y:S05]  /*06f0*/  CALL.REL.NOINC `($_Z3addPiS_S_S_S_i$__internal_accurate_pow) ;  /* 0x0000001000587944 */ /* 0x000fea0003c00000 */
[----:B------:R-:W-:Y:S05]  /*0700*/  BSYNC.RECONVERGENT B1 ;  /* 0x0000000000017941 */ /* 0x000fea0003800200 */
.L_x_27:
[----:B------:R-:W-:Y:S01]  /*0710*/  IMAD.MOV.U32 R2, RZ, RZ, R0 ;  /* 0x000000ffff027224 */ /* 0x000fe200078e0000 */
[----:B------:R-:W-:-:S05]  /*0720*/  ISETP.NE.AND P0, PT, R8, 0x2, PT ;  /* 0x000000020800780c */ /* 0x000fca0003f05270 */
[----:B------:R-:W-:-:S06]  /*0730*/  DFMA R32, R30, R2, R32 ;  /* 0x000000021e20722b */ /* 0x000fcc0000000020 */
[----:B------:R0:W1:Y:S02]  /*0740*/  F2I.F64.TRUNC R2, R32 ;  /* 0x0000002000027311 */ /* 0x000064000030d100 */
[----:B------:R-:W-:Y:S05]  /*0750*/  @!P0 BRA `(.L_x_17) ;  /* 0x0000000400288947 */ /* 0x000fea0003800000 */
[----:B------:R-:W-:Y:S01]  /*0760*/  VIADD R10, R29, 0x2 ;  /* 0x000000021d0a7836 */ /* 0x000fe20000000000 */
[----:B-1----:R-:W-:Y:S01]  /*0770*/  I2F.F64 R8, R2 ;  /* 0x0000000200087312 */ /* 0x002fe20000201c00 */
[----:B------:R-:W-:Y:S01]  /*0780*/  BSSY.RECONVERGENT B1, `(.L_x_28) ;  /* 0x0000006000017945 */ /* 0x000fe20003800200 */
[----:B------:R-:W-:-:S06]  /*0790*/  MOV R6, 0x7e0 ;  /* 0x000007e000067802 */ /* 0x000fcc0000000f00 */
[----:B------:R-:W1:Y:S02]  /*07a0*/  I2F.F64.U32 R10, R10 ;  /* 0x0000000a000a7312 */ /* 0x000e640000201800 */
[----:B-1----:R-:W-:Y:S02]  /*07b0*/  IMAD.MOV.U32 R0, RZ, RZ, R10 ;  /* 0x000000ffff007224 */ /* 0x002fe400078e000a */
[----:B------:R-:W-:-:S07]  /*07c0*/  IMAD.MOV.U32 R3, RZ, RZ, R11 ;  /* 0x000000ffff037224 */ /* 0x000fce00078e000b */
[----:B0-----:R-:W-:Y:S05]  /*07d0*/  CALL.REL.NOINC `($_Z3addPiS_S_S_S_i$__internal_accurate_pow) ;  /* 0x0000001000207944 */ /* 0x001fea0003c00000 */
[----:B------:R-:W-:Y:S05]  /*07e0*/  BSYNC.RECONVERGENT B1 ;  /* 0x0000000000017941 */ /* 0x000fea0003800200 */
.L_x_28:
[----:B------:R-:W-:-:S06]  /*07f0*/  MOV R2, R0 ;  /* 0x0000000000027202 */ /* 0x000fcc0000000f00 */
[----:B------:R-:W-:-:S06]  /*0800*/  DFMA R8, R30, R2, R8 ;  /* 0x000000021e08722b */ /* 0x000fcc0000000008 */
[----:B------:R0:W1:Y:S01]  /*0810*/  F2I.F64.TRUNC R2, R8 ;  /* 0x0000000800027311 */ /* 0x000062000030d100 */
[----:B------:R-:W-:Y:S05]  /*0820*/  BRA `(.L_x_17) ;  /* 0x0000000000f47947 */ /* 0x000fea0003800000 */
.L_x_16:
[----:B------:R0:W5:Y:S01]  /*0830*/  LDG.E R29, desc[UR6][R10.64+0x4] ;  /* 0x000004060a1d7981 */ /* 0x000162000c1e1900 */
[----:B------:R-:W1:Y:S01]  /*0840*/  LDC.64 R12, c[0x0][0x398] ;  /* 0x0000e600ff0c7b82 */ /* 0x000e620000000a00 */
[----:B------:R-:W-:Y:S01]  /*0850*/  BSSY.RECONVERGENT B1, `(.L_x_29) ;  /* 0x000000d000017945 */ /* 0x000fe20003800200 */
[----:B------:R-:W-:-:S07]  /*0860*/  IMAD.MOV.U32 R0, RZ, RZ, R5 ;  /* 0x000000ffff007224 */ /* 0x000fce00078e0005 */
.L_x_31:
[----:B------:R-:W-:-:S13]  /*0870*/  ISETP.GE.AND P0, PT, R0, 0x1, PT ;  /* 0x000000010000780c */ /* 0x000fda0003f06270 */
[----:B------:R-:W-:Y:S05]  /*0880*/  @!P0 BRA `(.L_x_30) ;  /* 0x0000000000248947 */ /* 0x000fea0003800000 */
[----:B------:R-:W-:-:S04]  /*0890*/  IMAD.MOV.U32 R3, RZ, RZ, 0x3 ;  /* 0x00000003ff037424 */ /* 0x000fc800078e00ff */
[----:B------:R-:W-:-:S04]  /*08a0*/  IMAD R3, R0, R3, -0x3 ;  /* 0xfffffffd00037424 */ /* 0x000fc800078e0203 */
[----:B-1----:R-:W-:-:S05]  /*08b0*/  IMAD.WIDE.U32 R2, R3, 0x4, R12 ;  /* 0x0000000403027825 */ /* 0x002fca00078e000c */
[----:B------:R-:W2:Y:S04]  /*08c0*/  LDG.E R6, desc[UR6][R2.64+0x8] ;  /* 0x0000080602067981 */ /* 0x000ea8000c1e1900 */
[----:B0-----:R-:W3:Y:S01]  /*08d0*/  LDG.E R11, desc[UR6][R2.64+0x4] ;  /* 0x00000406020b7981 */ /* 0x001ee2000c1e1900 */
[----:B------:R-:W-:Y:S02]  /*08e0*/  VIADD R0, R0, 0xffffffff ;  /* 0xffffffff00007836 */ /* 0x000fe40000000000 */
[----:B--2--5:R-:W-:Y:S01]  /*08f0*/  IMAD.IADD R29, R29, 0x1, -R6 ;  /* 0x000000011d1d7824 */ /* 0x024fe200078e0a06 */
[----:B---3--:R-:W-:-:S13]  /*0900*/  ISETP.NE.AND P0, PT, R11, R6, PT ;  /* 0x000000060b00720c */ /* 0x008fda0003f05270 */
[----:B------:R-:W-:Y:S05]  /*0910*/  @!P0 BRA `(.L_x_31) ;  /* 0xfffffffc00d48947 */ /* 0x000fea000383ffff */
.L_x_30:
[----:B------:R-:W-:Y:S05]  /*0920*/  BSYNC.RECONVERGENT B1 ;  /* 0x0000000000017941 */ /* 0x000fea0003800200 */
.L_x_29:
[----:B------:R-:W-:Y:S02]  /*0930*/  ISETP.GE.AND P0, PT, R9, 0x1, PT ;  /* 0x000000010900780c */ /* 0x000fe40003f06270 */
[----:B------:R-:W-:-:S11]  /*0940*/  MOV R2, RZ ;  /* 0x000000ff00027202 */ /* 0x000fd60000000f00 */
[----:B------:R-:W-:Y:S05]  /*0950*/  @!P0 BRA `(.L_x_17) ;  /* 0x0000000000a88947 */ /* 0x000fea0003800000 */
[----:B------:R-:W-:-:S07]  /*0960*/  IMAD.MOV.U32 R2, RZ, RZ, RZ ;  /* 0x000000ffff027224 */ /* 0x000fce00078e00ff */
.L_x_37:
[----:B-----5:R-:W-:Y:S01]  /*0970*/  ISETP.GE.AND P0, PT, R29, 0x1, PT ;  /* 0x000000011d00780c */ /* 0x020fe20003f06270 */
[----:B------:R-:W-:-:S12]  /*0980*/  BSSY.RECONVERGENT B1, `(.L_x_32) ;  /* 0x0000025000017945 */ /* 0x000fd80003800200 */
[----:B012---:R-:W-:Y:S05]  /*0990*/  @!P0 BRA `(.L_x_33) ;  /* 0x0000000000648947 */ /* 0x007fea0003800000 */
[----:B------:R2:W3:Y:S01]  /*09a0*/  I2F.F64 R32, R28 ;  /* 0x0000001c00207312 */ /* 0x0004e20000201c00 */
[C---:B------:R-:W-:Y:S01]  /*09b0*/  IADD3 R30, PT, PT, -R9.reuse, 0x1, RZ ;  /* 0x00000001091e7810 */ /* 0x040fe20007ffe1ff */
[----:B-1----:R-:W-:Y:S02]  /*09c0*/  VIADD R12, R9, 0xffffffff ;  /* 0xffffffff090c7836 */ /* 0x002fe40000000000 */
[----:B------:R-:W-:-:S07]  /*09d0*/  IMAD.MOV R31, RZ, RZ, -R29 ;  /* 0x000000ffff1f7224 */ /* 0x000fce00078e0a1d */
.L_x_36:
[----:B0-----:R-:W0:Y:S01]  /*09e0*/  I2F.F64 R10, R12 ;  /* 0x0000000c000a7312 */ /* 0x001e220000201c00 */
[----:B------:R-:W-:Y:S01]  /*09f0*/  BSSY.RECONVERGENT B2, `(.L_x_34) ;  /* 0x0000007000027945 */ /* 0x000fe20003800200 */
[----:B------:R-:W-:Y:S01]  /*0a00*/  IMAD.MOV.U32 R9, RZ, RZ, R12 ;  /* 0x000000ffff097224 */ /* 0x000fe200078e000c */
[----:B------:R-:W-:-:S05]  /*0a10*/  MOV R6, 0xa60 ;  /* 0x00000a6000067802 */ /* 0x000fca0000000f00 */
[----:B-1----:R1:W4:Y:S01]  /*0a20*/  I2F.F64 R34, R2 ;  /* 0x0000000200227312 */ /* 0x0023220000201c00 */
[----:B0-----:R-:W-:Y:S01]  /*0a30*/  IMAD.MOV.U32 R0, RZ, RZ, R10 ;  /* 0x000000ffff007224 */ /* 0x001fe200078e000a */
[----:B-1----:R-:W-:-:S07]  /*0a40*/  MOV R3, R11 ;  /* 0x0000000b00037202 */ /* 0x002fce0000000f00 */
[----:B--234-:R-:W-:Y:S05]  /*0a50*/  CALL.REL.NOINC `($_Z3addPiS_S_S_S_i$__internal_accurate_pow) ;  /* 0x0000000c00807944 */ /* 0x01cfea0003c00000 */
[----:B------:R-:W-:Y:S05]  /*0a60*/  BSYNC.RECONVERGENT B2 ;  /* 0x0000000000027941 */ /* 0x000fea0003800200 */
.L_x_34:
[----:B------:R-:W-:-:S04]  /*0a70*/  ISETP.NE.AND P0, PT, R9, RZ, PT ;  /* 0x000000ff0900720c */ /* 0x000fc80003f05270 */
[----:B------:R-:W-:Y:S02]  /*0a80*/  FSEL R2, R0, RZ, P0 ;  /* 0x000000ff00027208 */ /* 0x000fe40000000000 */
[----:B------:R-:W-:Y:S02]  /*0a90*/  FSEL R3, R3, 1.875, P0 ;  /* 0x3ff0000003037808 */ /* 0x000fe40000000000 */
[----:B------:R-:W-:-:S04]  /*0aa0*/  ISETP.NE.AND P0, PT, R30, 0x1, PT ;  /* 0x000000011e00780c */ /* 0x000fc80003f05270 */
[----:B------:R-:W-:-:S06]  /*0ab0*/  DFMA R34, R32, R2, R34 ;  /* 0x000000022022722b */ /* 0x000fcc0000000022 */
[----:B------:R0:W1:Y:S03]  /*0ac0*/  F2I.F64.TRUNC R2, R34 ;  /* 0x0000002200027311 */ /* 0x000066000030d100 */
[----:B------:R-:W-:Y:S05]  /*0ad0*/  @!P0 BRA `(.L_x_35) ;  /* 0x00000000003c8947 */ /* 0x000fea0003800000 */
[----:B------:R-:W-:Y:S02]  /*0ae0*/  VIADD R31, R31, 0x1 ;  /* 0x000000011f1f7836 */ /* 0x000fe40000000000 */
[----:B------:R-:W-:Y:S02]  /*0af0*/  VIADD R30, R30, 0x1 ;  /* 0x000000011e1e7836 */ /* 0x000fe40000000000 */
[----:B------:R-:W-:Y:S01]  /*0b00*/  VIADD R12, R9, 0xffffffff ;  /* 0xffffffff090c7836 */ /* 0x000fe20000000000 */
[----:B------:R-:W-:-:S13]  /*0b10*/  ISETP.NE.AND P0, PT, R31, RZ, PT ;  /* 0x000000ff1f00720c */ /* 0x000fda0003f05270 */
[----:B------:R-:W-:Y:S05]  /*0b20*/  @P0 BRA `(.L_x_36) ;  /* 0xfffffffc00ac0947 */ /* 0x000fea000383ffff */
.L_x_33:
[----:B------:R-:W-:Y:S02]  /*0b30*/  ISETP.NE.AND P0, PT, R9, RZ, PT ;  /* 0x000000ff0900720c */ /* 0x000fe40003f05270 */
[----:B------:R-:W-:Y:S01]  /*0b40*/  MOV R0, R9 ;  /* 0x0000000900007202 */ /* 0x000fe20000000f00 */
[----:B------:R-:W-:-:S10]  /*0b50*/  IMAD.MOV.U32 R9, RZ, RZ, RZ ;  /* 0x000000ffff097224 */ /* 0x000fd400078e00ff */
[----:B------:R-:W-:Y:S05]  /*0b60*/  @!P0 BRA `(.L_x_35) ;  /* 0x0000000000188947 */ /* 0x000fea0003800000 */
[----:B0-----:R-:W0:Y:S02]  /*0b70*/  LDC.64 R10, c[0x0][0x380] ;  /* 0x0000e000ff0a7b82 */ /* 0x001e240000000a00 */
[----:B0-----:R-:W-:-:S05]  /*0b80*/  IMAD.WIDE R10, R8, 0x4, R10 ;  /* 0x00000004080a7825 */ /* 0x001fca00078e020a */
[----:B------:R2:W5:Y:S04]  /*0b90*/  LDG.E R28, desc[UR6][R10.64+0x8] ;  /* 0x000008060a1c7981 */ /* 0x000568000c1e1900 */
[----:B------:R2:W5:Y:S01]  /*0ba0*/  LDG.E R29, desc[UR6][R10.64+0xc] ;  /* 0x00000c060a1d7981 */ /* 0x000562000c1e1900 */
[----:B------:R-:W-:Y:S02]  /*0bb0*/  VIADD R8, R8, 0x2 ;  /* 0x0000000208087836 */ /* 0x000fe40000000000 */
[----:B------:R-:W-:-:S07]  /*0bc0*/  IMAD.MOV.U32 R9, RZ, RZ, R0 ;  /* 0x000000ffff097224 */ /* 0x000fce00078e0000 */
.L_x_35:
[----:B------:R-:W-:Y:S05]  /*0bd0*/  BSYNC.RECONVERGENT B1 ;  /* 0x0000000000017941 */ /* 0x000fea0003800200 */
.L_x_32:
[----:B------:R-:W-:-:S13]  /*0be0*/  ISETP.GT.AND P0, PT, R9, RZ, PT ;  /* 0x000000ff0900720c */ /* 0x000fda0003f04270 */
[----:B------:R-:W-:Y:S05]  /*0bf0*/  @P0 BRA `(.L_x_37) ;  /* 0xfffffffc005c0947 */ /* 0x000fea000383ffff */
.L_x_17:
[----:B------:R-:W-:Y:S05]  /*0c00*/  BSYNC.RECONVERGENT B0 ;  /* 0x0000000000007941 */ /* 0x000fea0003800200 */
.L_x_15:
[----:B0-2---:R-:W0:Y:S08]  /*0c10*/  LDC.64 R10, c[0x0][0x3a0] ;  /* 0x0000e800ff0a7b82 */ /* 0x005e300000000a00 */
[----:B-1----:R-:W1:Y:S01]  /*0c20*/  LDC.64 R12, c[0x0][0x388] ;  /* 0x0000e200ff0c7b82 */ /* 0x002e620000000a00 */
[----:B0-----:R-:W-:-:S05]  /*0c30*/  IMAD.WIDE R10, R7, 0x4, R10 ;  /* 0x00000004070a7825 */ /* 0x001fca00078e020a */
[----:B------:R-:W1:Y:S04]  /*0c40*/  LDG.E R7, desc[UR6][R10.64] ;  /* 0x000000060a077981 */ /* 0x000e68000c1e1900 */
[----:B------:R-:W2:Y:S04]  /*0c50*/  LDG.E R8, desc[UR6][R10.64+0x4] ;  /* 0x000004060a087981 */ /* 0x000ea8000c1e1900 */
[----:B------:R-:W2:Y:S01]  /*0c60*/  LDG.E R3, desc[UR6][R10.64+0x8] ;  /* 0x000008060a037981 */ /* 0x000ea2000c1e1900 */
[----:B-1----:R-:W-:-:S05]  /*0c70*/  IMAD.WIDE R12, R7, 0x4, R12 ;  /* 0x00000004070c7825 */ /* 0x002fca00078e020c */
[----:B------:R0:W5:Y:S01]  /*0c80*/  LDG.E R9, desc[UR6][R12.64] ;  /* 0x000000060c097981 */ /* 0x000162000c1e1900 */
[----:B------:R-:W-:Y:S01]  /*0c90*/  BSSY.RECONVERGENT B0, `(.L_x_38) ;  /* 0x00000b2000007945 */ /* 0x000fe20003800200 */
[----:B--2---:R-:W-:-:S13]  /*0ca0*/  ISETP.NE.AND P0, PT, R8, R3, PT ;  /* 0x000000030800720c */ /* 0x004fda0003f05270 */
[----:B0-----:R-:W-:Y:S05]  /*0cb0*/  @P0 BRA `(.L_x_39) ;  /* 0x0000000400d40947 */ /* 0x001fea0003800000 */
[----:B------:R-:W-:Y:S01]  /*0cc0*/  ISETP.GE.AND P0, PT, R8, 0x1, PT ;  /* 0x000000010800780c */ /* 0x000fe20003f06270 */
[----:B------:R-:W-:-:S12]  /*0cd0*/  IMAD.MOV.U32 R13, RZ, RZ, RZ ;  /* 0x000000ffff0d7224 */ /* 0x000fd800078e00ff */
[----:B------:R-:W-:Y:S05]  /*0ce0*/  @!P0 BRA `(.L_x_40) ;  /* 0x0000000800b08947 */ /* 0x000fea0003800000 */
[C---:B------:R-:W-:Y:S01]  /*0cf0*/  ISETP.GE.U32.AND P0, PT, R8.reuse, 0x4, PT ;  /* 0x000000040800780c */ /* 0x040fe20003f06070 */
[----:B-----5:R0:W1:Y:S01]  /*0d00*/  I2F.F64 R30, R9 ;  /* 0x00000009001e7312 */ /* 0x0200620000201c00 */
[----:B------:R-:W-:Y:S01]  /*0d10*/  BSSY.RECONVERGENT B1, `(.L_x_41) ;  /* 0x0000042000017945 */ /* 0x000fe20003800200 */
[----:B------:R-:W-:Y:S01]  /*0d20*/  HFMA2 R7, -RZ, RZ, 0, 0 ;  /* 0x00000000ff077431 */ /* 0x000fe200000001ff */
[----:B------:R-:W-:Y:S02]  /*0d30*/  LOP3.LUT R28, R8, 0x3, RZ, 0xc0, !PT ;  /* 0x00000003081c7812 */ /* 0x000fe400078ec0ff */
[----:B---3--:R-:W-:-:S07]  /*0d40*/  CS2R R32, SRZ ;  /* 0x0000000000207805 */ /* 0x008fce000001ff00 */
[----:B0-----:R-:W-:Y:S05]  /*0d50*/  @!P0 BRA `(.L_x_42) ;  /* 0x0000000000f48947 */ /* 0x001fea0003800000 */
[----:B------:R-:W-:Y:S01]  /*0d60*/  BSSY.RECONVERGENT B2, `(.L_x_43) ;  /* 0x000003b000027945 */ /* 0x000fe20003800200 */
[----:B------:R-:W-:Y:S01]  /*0d70*/  LOP3.LUT R7, R8, 0x7ffffffc, RZ, 0xc0, !PT ;  /* 0x7ffffffc08077812 */ /* 0x000fe200078ec0ff */
[----:B------:R-:W-:Y:S02]  /*0d80*/  IMAD.MOV.U32 R8, RZ, RZ, RZ ;  /* 0x000000ffff087224 */ /* 0x000fe400078e00ff */
[----:B------:R-:W-:-:S07]  /*0d90*/  IMAD.MOV.U32 R13, RZ, RZ, RZ ;  /* 0x000000ffff0d7224 */ /* 0x000fce00078e00ff */
.L_x_48:
[----:B0-----:R-:W0:Y:S01]  /*0da0*/  I2F.F64.U32 R10, R8 ;  /* 0x00000008000a7312 */ /* 0x001e220000201800 */
[----:B------:R-:W-:Y:S01]  /*0db0*/  BSSY.RECONVERGENT B3, `(.L_x_44) ;  /* 0x0000006000037945 */ /* 0x000fe20003800200 */
[----:B------:R-:W-:-:S06]  /*0dc0*/  MOV R6, 0xe10 ;  /* 0x00000e1000067802 */ /* 0x000fcc0000000f00 */
[----:B--2---:R2:W3:Y:S01]  /*0dd0*/  I2F.F64 R32, R13 ;  /* 0x0000000d00207312 */ /* 0x0044e20000201c00 */
[----:B0-----:R-:W-:Y:S02]  /*0de0*/  IMAD.MOV.U32 R0, RZ, RZ, R10 ;  /* 0x000000ffff007224 */ /* 0x001fe400078e000a */
[----:B--2---:R-:W-:-:S07]  /*0df0*/  IMAD.MOV.U32 R3, RZ, RZ, R11 ;  /* 0x000000ffff037224 */ /* 0x004fce00078e000b */
[----:B-1-34-:R-:W-:Y:S05]  /*0e00*/  CALL.REL.NOINC `($_Z3addPiS_S_S_S_i$__internal_accurate_pow) ;  /* 0x0000000800947944 */ /* 0x01afea0003c00000 */
[----:B------:R-:W-:Y:S05]  /*0e10*/  BSYNC.RECONVERGENT B3 ;  /* 0x0000000000037941 */ /* 0x000fea0003800200 */
.L_x_44:
[C---:B------:R-:W-:Y:S01]  /*0e20*/  ISETP.NE.AND P0, PT, R8.reuse, RZ, PT ;  /* 0x000000ff0800720c */ /* 0x040fe20003f05270 */
[----:B------:R-:W-:Y:S01]  /*0e30*/  BSSY.RECONVERGENT B3, `(.L_x_45) ;  /* 0x000000c000037945 */ /* 0x000fe20003800200 */
[----:B------:R-:W-:Y:S02]  /*0e40*/  IADD3 R12, PT, PT, R8, 0x1, RZ ;  /* 0x00000001080c7810 */ /* 0x000fe40007ffe0ff */
[----:B------:R-:W-:Y:S02]  /*0e50*/  FSEL R10, R0, RZ, P0 ;  /* 0x000000ff000a7208 */ /* 0x000fe40000000000 */
[----:B------:R-:W-:Y:S02]  /*0e60*/  FSEL R11, R3, 1.875, P0 ;  /* 0x3ff00000030b7808 */ /* 0x000fe40000000000 */
[----:B------:R-:W0:Y:S01]  /*0e70*/  I2F.F64.U32 R12, R12 ;  /* 0x0000000c000c7312 */ /* 0x000e220000201800 */
[----:B------:R-:W-:-:S03]  /*0e80*/  MOV R6, 0xef0 ;  /* 0x00000ef000067802 */ /* 0x000fc60000000f00 */
[----:B------:R-:W-:-:S10]  /*0e90*/  DFMA R10, R30, R10, R32 ;  /* 0x0000000a1e0a722b */ /* 0x000fd40000000020 */
[----:B------:R-:W1:Y:S01]  /*0ea0*/  F2I.F64.TRUNC R10, R10 ;  /* 0x0000000a000a7311 */ /* 0x000e62000030d100 */
[----:B0-----:R-:W-:Y:S02]  /*0eb0*/  IMAD.MOV.U32 R0, RZ, RZ, R12 ;  /* 0x000000ffff007224 */ /* 0x001fe400078e000c */
[----:B------:R-:W-:-:S05]  /*0ec0*/  IMAD.MOV.U32 R3, RZ, RZ, R13 ;  /* 0x000000ffff037224 */ /* 0x000fca00078e000d */
[----:B-1----:R0:W1:Y:S02]  /*0ed0*/  I2F.F64 R32, R10 ;  /* 0x0000000a00207312 */ /* 0x0020640000201c00 */
[----:B01----:R-:W-:Y:S05]  /*0ee0*/  CALL.REL.NOINC `($_Z3addPiS_S_S_S_i$__internal_accurate_pow) ;  /* 0x00000008005c7944 */ /* 0x003fea0003c00000 */
[----:B------:R-:W-:Y:S05]  /*0ef0*/  BSYNC.RECONVERGENT B3 ;  /* 0x0000000000037941 */ /* 0x000fea0003800200 */
.L_x_45:
[----:B------:R-:W-:Y:S01]  /*0f00*/  IMAD.MOV.U32 R10, RZ, RZ, R0 ;  /* 0x000000ffff0a7224 */ /* 0x000fe200078e0000 */
[----:B------:R-:W-:Y:S01]  /*0f10*/  IADD3 R12, PT, PT, R8, 0x2, RZ ;  /* 0x00000002080c7810 */ /* 0x000fe20007ffe0ff */
[----:B------:R-:W-:Y:S01]  /*0f20*/  IMAD.MOV.U32 R11, RZ, RZ, R3 ;  /* 0x000000ffff0b7224 */ /* 0x000fe200078e0003 */
[----:B------:R-:W-:Y:S01]  /*0f30*/  BSSY.RECONVERGENT B3, `(.L_x_46) ;  /* 0x0000009000037945 */ /* 0x000fe20003800200 */
[----:B------:R-:W-:-:S03]  /*0f40*/  MOV R6, 0xfc0 ;  /* 0x00000fc000067802 */ /* 0x000fc60000000f00 */
[----:B------:R-:W0:Y:S01]  /*0f50*/  I2F.F64.U32 R12, R12 ;  /* 0x0000000c000c7312 */ /* 0x000e220000201800 */
[----:B------:R-:W-:-:S10]  /*0f60*/  DFMA R10, R10, R30, R32 ;  /* 0x0000001e0a0a722b */ /* 0x000fd40000000020 */
[----:B------:R-:W1:Y:S01]  /*0f70*/  F2I.F64.TRUNC R10, R10 ;  /* 0x0000000a000a7311 */ /* 0x000e62000030d100 */
[----:B0-----:R-:W-:Y:S02]  /*0f80*/  IMAD.MOV.U32 R0, RZ, RZ, R12 ;  /* 0x000000ffff007224 */ /* 0x001fe400078e000c */
[----:B------:R-:W-:-:S05]  /*0f90*/  IMAD.MOV.U32 R3, RZ, RZ, R13 ;  /* 0x000000ffff037224 */ /* 0x000fca00078e000d */
[----:B-1----:R0:W1:Y:S02]  /*0fa0*/  I2F.F64 R32, R10 ;  /* 0x0000000a00207312 */ /* 0x0020640000201c00 */
[----:B01----:R-:W-:Y:S05]  /*0fb0*/  CALL.REL.NOINC `($_Z3addPiS_S_S_S_i$__internal_accurate_pow) ;  /* 0x0000000800287944 */ /* 0x003fea0003c00000 */
[----:B------:R-:W-:Y:S05]  /*0fc0*/  BSYNC.RECONVERGENT B3 ;  /* 0x0000000000037941 */ /* 0x000fea0003800200 */
.L_x_46:
        /* <DEDUP_REMOVED lines=13> */
.L_x_47:
[----:B------:R-:W-:Y:S01]  /*10a0*/  IMAD.MOV.U32 R10, RZ, RZ, R0 ;  /* 0x000000ffff0a7224 */ /* 0x000fe200078e0000 */
[----:B------:R-:W-:Y:S01]  /*10b0*/  IADD3 R8, PT, PT, R8, 0x4, RZ ;  /* 0x0000000408087810 */ /* 0x000fe20007ffe0ff */
[----:B------:R-:W-:-:S03]  /*10c0*/  IMAD.MOV.U32 R11, RZ, RZ, R3 ;  /* 0x000000ffff0b7224 */ /* 0x000fc600078e0003 */
[----:B------:R-:W-:-:S03]  /*10d0*/  ISETP.NE.AND P0, PT, R8, R7, PT ;  /* 0x000000070800720c */ /* 0x000fc60003f05270 */
[----:B------:R-:W-:-:S06]  /*10e0*/  DFMA R32, R10, R30, R32 ;  /* 0x0000001e0a20722b */ /* 0x000fcc0000000020 */
[----:B------:R0:W2:Y:S04]  /*10f0*/  F2I.F64.TRUNC R13, R32 ;  /* 0x00000020000d7311 */ /* 0x0000a8000030d100 */
[----:B------:R-:W-:Y:S05]  /*1100*/  @P0 BRA `(.L_x_48) ;  /* 0xfffffffc00240947 */ /* 0x000fea000383ffff */
[----:B------:R-:W-:Y:S05]  /*1110*/  BSYNC.RECONVERGENT B2 ;  /* 0x0000000000027941 */ /* 0x000fea0003800200 */
.L_x_43:
[----:B0-2---:R0:W2:Y:S02]  /*1120*/  I2F.F64 R32, R13 ;  /* 0x0000000d00207312 */ /* 0x0050a40000201c00 */
.L_x_42:
[----:B------:R-:W-:Y:S05]  /*1130*/  BSYNC.RECONVERGENT B1 ;  /* 0x0000000000017941 */ /* 0x000fea0003800200 */
.L_x_41:
[----:B------:R-:W-:-:S13]  /*1140*/  ISETP.NE.AND P0, PT, R28, RZ, PT ;  /* 0x000000ff1c00720c */ /* 0x000fda0003f05270 */
[----:B------:R-:W-:Y:S05]  /*1150*/  @!P0 BRA `(.L_x_40) ;  /* 0x0000000400948947 */ /* 0x000fea0003800000 */
[----:B------:R-:W3:Y:S01]  /*1160*/  I2F.F64.U32 R8, R7 ;  /* 0x0000000700087312 */ /* 0x000ee20000201800 */
[----:B------:R-:W-:Y:S01]  /*1170*/  BSSY.RECONVERGENT B1, `(.L_x_49) ;  /* 0x0000005000017945 */ /* 0x000fe20003800200 */
[----:B------:R-:W-:Y:S01]  /*1180*/  MOV R6, 0x11c0 ;  /* 0x000011c000067802 */ /* 0x000fe20000000f00 */
[----:B---3--:R-:W-:Y:S02]  /*1190*/  IMAD.MOV.U32 R0, RZ, RZ, R8 ;  /* 0x000000ffff007224 */ /* 0x008fe400078e0008 */
[----:B------:R-:W-:-:S07]  /*11a0*/  IMAD.MOV.U32 R3, RZ, RZ, R9 ;  /* 0x000000ffff037224 */ /* 0x000fce00078e0009 */
[----:B012-4-:R-:W-:Y:S05]  /*11b0*/  CALL.REL.NOINC `($_Z3addPiS_S_S_S_i$__internal_accurate_pow) ;  /* 0x0000000400a87944 */ /* 0x017fea0003c00000 */
[----:B------:R-:W-:Y:S05]  /*11c0*/  BSYNC.RECONVERGENT B1 ;  /* 0x0000000000017941 */ /* 0x000fea0003800200 */
.L_x_49:
[----:B------:R-:W-:-:S04]  /*11d0*/  ISETP.NE.AND P0, PT, R7, RZ, PT ;  /* 0x000000ff0700720c */ /* 0x000fc80003f05270 */
[----:B------:R-:W-:Y:S02]  /*11e0*/  FSEL R8, R0, RZ, P0 ;  /* 0x000000ff00087208 */ /* 0x000fe40000000000 */
[----:B------:R-:W-:Y:S02]  /*11f0*/  FSEL R9, R3, 1.875, P0 ;  /* 0x3ff0000003097808 */ /* 0x000fe40000000000 */
[----:B------:R-:W-:-:S04]  /*1200*/  ISETP.NE.AND P0, PT, R28, 0x1, PT ;  /* 0x000000011c00780c */ /* 0x000fc80003f05270 */
[----:B------:R-:W-:-:S06]  /*1210*/  DFMA R32, R30, R8, R32 ;  /* 0x000000081e20722b */ /* 0x000fcc0000000020 */
[----:B------:R0:W1:Y:S03]  /*1220*/  F2I.F64.TRUNC R13, R32 ;  /* 0x00000020000d7311 */ /* 0x000066000030d100 */
[----:B------:R-:W-:Y:S05]  /*1230*/  @!P0 BRA `(.L_x_40) ;  /* 0x00000004005c8947 */ /* 0x000fea0003800000 */
[----:B------:R-:W-:Y:S01]  /*1240*/  VIADD R10, R7, 0x1 ;  /* 0x00000001070a7836 */ /* 0x000fe20000000000 */
[----:B-1----:R-:W-:Y:S01]  /*1250*/  I2F.F64 R8, R13 ;  /* 0x0000000d00087312 */ /* 0x002fe20000201c00 */
[----:B------:R-:W-:Y:S01]  /*1260*/  BSSY.RECONVERGENT B1, `(.L_x_50) ;  /* 0x0000006000017945 */ /* 0x000fe20003800200 */
[----:B------:R-:W-:-:S06]  /*1270*/  MOV R6, 0x12c0 ;  /* 0x000012c000067802 */ /* 0x000fcc0000000f00 */
[----:B------:R-:W1:Y:S02]  /*1280*/  I2F.F64.U32 R10, R10 ;  /* 0x0000000a000a7312 */ /* 0x000e640000201800 */
[----:B-1----:R-:W-:Y:S01]  /*1290*/  IMAD.MOV.U32 R0, RZ, RZ, R10 ;  /* 0x000000ffff007224 */ /* 0x002fe200078e000a */
[----:B------:R-:W-:-:S07]  /*12a0*/  MOV R3, R11 ;  /* 0x0000000b00037202 */ /* 0x000fce0000000f00 */
[----:B0-----:R-:W-:Y:S05]  /*12b0*/  CALL.REL.NOINC `($_Z3addPiS_S_S_S_i$__internal_accurate_pow) ;  /* 0x0000000400687944 */ /* 0x001fea0003c00000 */
[----:B------:R-:W-:Y:S05]  /*12c0*/  BSYNC.RECONVERGENT B1 ;  /* 0x0000000000017941 */ /* 0x000fea0003800200 */
.L_x_50:
[----:B------:R-:W-:Y:S01]  /*12d0*/  IMAD.MOV.U32 R10, RZ, RZ, R0 ;  /* 0x000000ffff0a7224 */ /* 0x000fe200078e0000 */
[----:B------:R-:W-:Y:S01]  /*12e0*/  ISETP.NE.AND P0, PT, R28, 0x2, PT ;  /* 0x000000021c00780c */ /* 0x000fe20003f05270 */
[----:B------:R-:W-:-:S06]  /*12f0*/  IMAD.MOV.U32 R11, RZ, RZ, R3 ;  /* 0x000000ffff0b7224 */ /* 0x000fcc00078e0003 */
[----:B------:R-:W-:-:S06]  /*1300*/  DFMA R8, R10, R30, R8 ;  /* 0x0000001e0a08722b */ /* 0x000fcc0000000008 */
[----:B------:R0:W1:Y:S01]  /*1310*/  F2I.F64.TRUNC R13, R8 ;  /* 0x00000008000d7311 */ /* 0x000062000030d100 */
[----:B------:R-:W-:Y:S05]  /*1320*/  @!P0 BRA `(.L_x_40) ;  /* 0x0000000400208947 */ /* 0x000fea0003800000 */
[----:B------:R-:W-:Y:S01]  /*1330*/  VIADD R7, R7, 0x2 ;  /* 0x0000000207077836 */ /* 0x000fe20000000000 */
[----:B01----:R-:W-:Y:S01]  /*1340*/  I2F.F64 R8, R13 ;  /* 0x0000000d00087312 */ /* 0x003fe20000201c00 */
[----:B------:R-:W-:Y:S07]  /*1350*/  BSSY.RECONVERGENT B1, `(.L_x_51) ;  /* 0x0000006000017945 */ /* 0x000fee0003800200 */
[----:B------:R-:W0:Y:S02]  /*1360*/  I2F.F64.U32 R6, R7 ;  /* 0x0000000700067312 */ /* 0x000e240000201800 */
[----:B0-----:R-:W-:Y:S01]  /*1370*/  IMAD.MOV.U32 R0, RZ, RZ, R6 ;  /* 0x000000ffff007224 */ /* 0x001fe200078e0006 */
[----:B------:R-:W-:-:S02]  /*1380*/  MOV R3, R7 ;  /* 0x0000000700037202 */ /* 0x000fc40000000f00 */
[----:B------:R-:W-:-:S07]  /*1390*/  MOV R6, 0x13b0 ;  /* 0x000013b000067802 */ /* 0x000fce0000000f00 */
[----:B------:R-:W-:Y:S05]  /*13a0*/  CALL.REL.NOINC `($_Z3addPiS_S_S_S_i$__internal_accurate_pow) ;  /* 0x00000004002c7944 */ /* 0x000fea0003c00000 */
[----:B------:R-:W-:Y:S05]  /*13b0*/  BSYNC.RECONVERGENT B1 ;  /* 0x0000000000017941 */ /* 0x000fea0003800200 */
.L_x_51:
[----:B------:R-:W-:Y:S02]  /*13c0*/  IMAD.MOV.U32 R6, RZ, RZ, R0 ;  /* 0x000000ffff067224 */ /* 0x000fe400078e0000 */
[----:B------:R-:W-:-:S06]  /*13d0*/  IMAD.MOV.U32 R7, RZ, RZ, R3 ;  /* 0x000000ffff077224 */ /* 0x000fcc00078e0003 */
[----:B------:R-:W-:-:S06]  /*13e0*/  DFMA R8, R6, R30, R8 ;  /* 0x0000001e0608722b */ /* 0x000fcc0000000008 */
[----:B------:R0:W1:Y:S01]  /*13f0*/  F2I.F64.TRUNC R13, R8 ;  /* 0x00000008000d7311 */ /* 0x000062000030d100 */
[----:B------:R-:W-:Y:S05]  /*1400*/  BRA `(.L_x_40) ;  /* 0x0000000000e87947 */ /* 0x000fea0003800000 */
.L_x_39:
[----:B-----5:R0:W5:Y:S01]  /*1410*/  LDG.E R28, desc[UR6][R12.64+0x4] ;  /* 0x000004060c1c7981 */ /* 0x020162000c1e1900 */
[----:B------:R-:W1:Y:S01]  /*1420*/  LDC.64 R14, c[0x0][0x3a0] ;  /* 0x0000e800ff0e7b82 */ /* 0x000e620000000a00 */
[----:B------:R-:W-:Y:S01]  /*1430*/  BSSY.RECONVERGENT B1, `(.L_x_52) ;  /* 0x000000d000017945 */ /* 0x000fe20003800200 */
[----:B------:R-:W-:-:S07]  /*1440*/  IMAD.MOV.U32 R0, RZ, RZ, R5 ;  /* 0x000000ffff007224 */ /* 0x000fce00078e0005 */
.L_x_54:
[----:B------:R-:W-:-:S13]  /*1450*/  ISETP.GE.AND P0, PT, R0, 0x1, PT ;  /* 0x000000010000780c */ /* 0x000fda0003f06270 */
[----:B------:R-:W-:Y:S05]  /*1460*/  @!P0 BRA `(.L_x_53) ;  /* 0x0000000000248947 */ /* 0x000fea0003800000 */
[----:B------:R-:W-:-:S04]  /*1470*/  IMAD.MOV.U32 R11, RZ, RZ, 0x3 ;  /* 0x00000003ff0b7424 */ /* 0x000fc800078e00ff */
[----:B------:R-:W-:-:S04]  /*1480*/  IMAD R11, R0, R11, -0x3 ;  /* 0xfffffffd000b7424 */ /* 0x000fc800078e020b */
[----:B-1----:R-:W-:-:S05]  /*1490*/  IMAD.WIDE.U32 R10, R11, 0x4, R14 ;  /* 0x000000040b0a7825 */ /* 0x002fca00078e000e */
[----:B------:R-:W2:Y:S04]  /*14a0*/  LDG.E R3, desc[UR6][R10.64+0x8] ;  /* 0x000008060a037981 */ /* 0x000ea8000c1e1900 */
[----:B------:R-:W3:Y:S01]  /*14b0*/  LDG.E R6, desc[UR6][R10.64+0x4] ;  /* 0x000004060a067981 */ /* 0x000ee2000c1e1900 */
[----:B------:R-:W-:Y:S01]  /*14c0*/  IADD3 R0, PT, PT, R0, -0x1, RZ ;  /* 0xffffffff00007810 */ /* 0x000fe20007ffe0ff */
[----:B--2--5:R-:W-:Y:S01]  /*14d0*/  IMAD.IADD R28, R28, 0x1, -R3 ;  /* 0x000000011c1c7824 */ /* 0x024fe200078e0a03 */
[----:B---3--:R-:W-:-:S13]  /*14e0*/  ISETP.NE.AND P0, PT, R6, R3, PT ;  /* 0x000000030600720c */ /* 0x008fda0003f05270 */
[----:B------:R-:W-:Y:S05]  /*14f0*/  @!P0 BRA `(.L_x_54) ;  /* 0xfffffffc00d48947 */ /* 0x000fea000383ffff */
.L_x_53:
[----:B------:R-:W-:Y:S05]  /*1500*/  BSYNC.RECONVERGENT B1 ;  /* 0x0000000000017941 */ /* 0x000fea0003800200 */
.L_x_52:
[----:B------:R-:W-:Y:S01]  /*1510*/  ISETP.GE.AND P0, PT, R8, 0x1, PT ;  /* 0x000000010800780c */ /* 0x000fe20003f06270 */
[----:B0-----:R-:W-:-:S12]  /*1520*/  IMAD.MOV.U32 R13, RZ, RZ, RZ ;  /* 0x000000ffff0d7224 */ /* 0x001fd800078e00ff */
[----:B------:R-:W-:Y:S05]  /*1530*/  @!P0 BRA `(.L_x_40) ;  /* 0x00000000009c8947 */ /* 0x000fea0003800000 */
[----:B------:R-:W-:-:S07]  /*1540*/  IMAD.MOV.U32 R13, RZ, RZ, RZ ;  /* 0x000000ffff0d7224 */ /* 0x000fce00078e00ff */
.L_x_60:
[----:B-----5:R-:W-:Y:S01]  /*1550*/  ISETP.GE.AND P0, PT, R28, 0x1, PT ;  /* 0x000000011c00780c */ /* 0x020fe20003f06270 */
[----:B------:R-:W-:-:S12]  /*1560*/  BSSY.RECONVERGENT B1, `(.L_x_55) ;  /* 0x0000022000017945 */ /* 0x000fd80003800200 */
[----:B012---:R-:W-:Y:S05]  /*1570*/  @!P0 BRA `(.L_x_56) ;  /* 0x0000000000588947 */ /* 0x007fea0003800000 */
[----:B------:R0:W2:Y:S01]  /*1580*/  I2F.F64 R34, R9 ;  /* 0x0000000900227312 */ /* 0x0000a20000201c00 */
[----:B------:R-:W-:Y:S01]  /*1590*/  IMAD.MOV.U32 R29, RZ, RZ, R8 ;  /* 0x000000ffff1d7224 */ /* 0x000fe200078e0008 */
[----:B------:R-:W-:-:S07]  /*15a0*/  MOV R30, RZ ;  /* 0x000000ff001e7202 */ /* 0x000fce0000000f00 */
.L_x_59:
[----:B------:R-:W-:Y:S01]  /*15b0*/  VIADD R8, R8, 0xffffffff ;  /* 0xffffffff08087836 */ /* 0x000fe20000000000 */
[----:B01-3--:R-:W-:Y:S01]  /*15c0*/  I2F.F64 R32, R13 ;  /* 0x0000000d00207312 */ /* 0x00bfe20000201c00 */
[----:B------:R-:W-:Y:S01]  /*15d0*/  BSSY.RECONVERGENT B2, `(.L_x_57) ;  /* 0x0000006000027945 */ /* 0x000fe20003800200 */
[----:B------:R-:W-:-:S06]  /*15e0*/  MOV R6, 0x1630 ;  /* 0x0000163000067802 */ /* 0x000fcc0000000f00 */
[----:B------:R-:W3:Y:S02]  /*15f0*/  I2F.F64 R10, R8 ;  /* 0x00000008000a7312 */ /* 0x000ee40000201c00 */
[----:B---3--:R-:W-:Y:S02]  /*1600*/  IMAD.MOV.U32 R0, RZ, RZ, R10 ;  /* 0x000000ffff007224 */ /* 0x008fe400078e000a */
[----:B------:R-:W-:-:S07]  /*1610*/  IMAD.MOV.U32 R3, RZ, RZ, R11 ;  /* 0x000000ffff037224 */ /* 0x000fce00078e000b */
[----:B012-4-:R-:W-:Y:S05]  /*1620*/  CALL.REL.NOINC `($_Z3addPiS_S_S_S_i$__internal_accurate_pow) ;  /* 0x00000000008c7944 */ /* 0x017fea0003c00000 */
[----:B------:R-:W-:Y:S05]  /*1630*/  BSYNC.RECONVERGENT B2 ;  /* 0x0000000000027941 */ /* 0x000fea0003800200 */
.L_x_57:
[----:B------:R-:W-:-:S04]  /*1640*/  ISETP.NE.AND P0, PT, R8, RZ, PT ;  /* 0x000000ff0800720c */ /* 0x000fc80003f05270 */
[----:B------:R-:W-:Y:S02]  /*1650*/  FSEL R10, R0, RZ, P0 ;  /* 0x000000ff000a7208 */ /* 0x000fe40000000000 */
[----:B------:R-:W-:Y:S02]  /*1660*/  FSEL R11, R3, 1.875, P0 ;  /* 0x3ff00000030b7808 */ /* 0x000fe40000000000 */
[----:B------:R-:W-:-:S04]  /*1670*/  ISETP.NE.AND P0, PT, R30, R29, PT ;  /* 0x0000001d1e00720c */ /* 0x000fc80003f05270 */
[----:B------:R-:W-:-:S06]  /*1680*/  DFMA R32, R34, R10, R32 ;  /* 0x0000000a2220722b */ /* 0x000fcc0000000020 */
[----:B------:R0:W1:Y:S03]  /*1690*/  F2I.F64.TRUNC R13, R32 ;  /* 0x00000020000d7311 */ /* 0x000066000030d100 */
[----:B------:R-:W-:Y:S05]  /*16a0*/  @!P0 BRA `(.L_x_58) ;  /* 0x0000000000348947 */ /* 0x000fea0003800000 */
[----:B------:R-:W-:-:S05]  /*16b0*/  VIADD R30, R30, 0x1 ;  /* 0x000000011e1e7836 */ /* 0x000fca0000000000 */
[----:B------:R-:W-:-:S13]  /*16c0*/  ISETP.NE.AND P0, PT, R30, R28, PT ;  /* 0x0000001c1e00720c */ /* 0x000fda0003f05270 */
[----:B------:R-:W-:Y:S05]  /*16d0*/  @P0 BRA `(.L_x_59) ;  /* 0xfffffffc00b40947 */ /* 0x000fea000383ffff */
.L_x_56:
[----:B------:R-:W-:Y:S02]  /*16e0*/  ISETP.NE.AND P0, PT, R8, RZ, PT ;  /* 0x000000ff0800720c */ /* 0x000fe40003f05270 */
[----:B------:R-:W-:Y:S01]  /*16f0*/  MOV R0, R8 ;  /* 0x0000000800007202 */ /* 0x000fe20000000f00 */
[----:B------:R-:W-:-:S10]  /*1700*/  IMAD.MOV.U32 R8, RZ, RZ, RZ ;  /* 0x000000ffff087224 */ /* 0x000fd400078e00ff */
[----:B------:R-:W-:Y:S05]  /*1710*/  @!P0 BRA `(.L_x_58) ;  /* 0x0000000000188947 */ /* 0x000fea0003800000 */
[----:B------:R-:W2:Y:S02]  /*1720*/  LDC.64 R10, c[0x0][0x388] ;  /* 0x0000e200ff0a7b82 */ /* 0x000ea40000000a00 */
[----:B--2---:R-:W-:-:S05]  /*1730*/  IMAD.WIDE R10, R7, 0x4, R10 ;  /* 0x00000004070a7825 */ /* 0x004fca00078e020a */
[----:B------:R2:W5:Y:S04]  /*1740*/  LDG.E R9, desc[UR6][R10.64+0x8] ;  /* 0x000008060a097981 */ /* 0x000568000c1e1900 */
[----:B------:R2:W5:Y:S01]  /*1750*/  LDG.E R28, desc[UR6][R10.64+0xc] ;  /* 0x00000c060a1c7981 */ /* 0x000562000c1e1900 */
[----:B------:R-:W-:Y:S02]  /*1760*/  VIADD R7, R7, 0x2 ;  /* 0x0000000207077836 */ /* 0x000fe40000000000 */
[----:B------:R-:W-:-:S07]  /*1770*/  IMAD.MOV.U32 R8, RZ, RZ, R0 ;  /* 0x000000ffff087224 */ /* 0x000fce00078e0000 */
.L_x_58:
[----:B------:R-:W-:Y:S05]  /*1780*/  BSYNC.RECONVERGENT B1 ;  /* 0x0000000000017941 */ /* 0x000fea0003800200 */
.L_x_55:
[----:B------:R-:W-:-:S13]  /*1790*/  ISETP.GT.AND P0, PT, R8, RZ, PT ;  /* 0x000000ff0800720c */ /* 0x000fda0003f04270 */
[----:B------:R-:W-:Y:S05]  /*17a0*/  @P0 BRA `(.L_x_60) ;  /* 0xfffffffc00680947 */ /* 0x000fea000383ffff */
.L_x_40:
[----:B------:R-:W-:Y:S05]  /*17b0*/  BSYNC.RECONVERGENT B0 ;  /* 0x0000000000007941 */ /* 0x000fea0003800200 */
.L_x_38:
[----:B------:R-:W2:Y:S01]  /*17c0*/  LDC.64 R6, c[0x0][0x390] ;  /* 0x0000e400ff067b82 */ /* 0x000ea20000000a00 */
[----:B------:R-:W3:Y:S01]  /*17d0*/  LDCU UR4, c[0x0][0x3a8] ;  /* 0x00007500ff0477ac */ /* 0x000ee20008000800 */
[----:B-1--4-:R-:W-:-:S04]  /*17e0*/  ISETP.GT.AND P0, PT, R2, R13, PT ;  /* 0x0000000d0200720c */ /* 0x012fc80003f04270 */
[----:B0----5:R-:W-:Y:S01]  /*17f0*/  SEL R9, RZ, 0x1, !P0 ;  /* 0x00000001ff097807 */ /* 0x021fe20004000000 */
[----:B--2---:R-:W-:Y:S01]  /*1800*/  IMAD.WIDE R2, R5, 0x4, R6 ;  /* 0x0000000405027825 */ /* 0x004fe200078e0206 */
[----:B------:R-:W-:-:S04]  /*1810*/  IADD3 R5, PT, PT, R4, R5, RZ ;  /* 0x0000000504057210 */ /* 0x000fc80007ffe0ff */
[----:B------:R0:W-:Y:S01]  /*1820*/  STG.E desc[UR6][R2.64], R9 ;  /* 0x0000000902007986 */ /* 0x0001e2000c101906 */
[----:B---3--:R-:W-:-:S13]  /*1830*/  ISETP.GE.AND P0, PT, R5, UR4, PT ;  /* 0x0000000405007c0c */ /* 0x008fda000bf06270 */
[----:B0-----:R-:W-:Y:S05]  /*1840*/  @!P0 BRA `(.L_x_61) ;  /* 0xffffffe800188947 */ /* 0x001fea000383ffff */
[----:B------:R-:W-:Y:S05]  /*1850*/  EXIT ;  /* 0x000000000000794d */ /* 0x000fea0003800000 */
        .type           $_Z3addPiS_S_S_S_i$__internal_accurate_pow,@function
        .size           $_Z3addPiS_S_S_S_i$__internal_accurate_pow,(.L_x_65 - $_Z3addPiS_S_S_S_i$__internal_accurate_pow)
$_Z3addPiS_S_S_S_i$__internal_accurate_pow:
[----:B------:R-:W0:Y:S01]  /*1860*/  MUFU.RCP64H R23, 2.25 ;  /* 0x4002000000177908 */ /* 0x000e220000001800 */
[----:B------:R-:W-:Y:S01]  /*1870*/  IMAD.MOV.U32 R10, RZ, RZ, 0x0 ;  /* 0x00000000ff0a7424 */ /* 0x000fe200078e00ff */
[----:B------:R-:W-:Y:S01]  /*1880*/  UMOV UR4, 0x7d2cafe2 ;  /* 0x7d2cafe200047882 */ /* 0x000fe20000000000 */
[----:B------:R-:W-:Y:S01]  /*1890*/  IMAD.MOV.U32 R11, RZ, RZ, 0x40020000 ;  /* 0x40020000ff0b7424 */ /* 0x000fe200078e00ff */
[----:B------:R-:W-:Y:S01]  /*18a0*/  UMOV UR5, 0x3eb0f5ff ;  /* 0x3eb0f5ff00057882 */ /* 0x000fe20000000000 */
[----:B------:R-:W-:-:S06]  /*18b0*/  IMAD.MOV.U32 R22, RZ, RZ, RZ ;  /* 0x000000ffff167224 */ /* 0x000fcc00078e00ff */
[----:B0-----:R-:W-:-:S08]  /*18c0*/  DFMA R10, R22, -R10, 1 ;  /* 0x3ff00000160a742b */ /* 0x001fd0000000080a */
[----:B------:R-:W-:-:S08]  /*18d0*/  DFMA R10, R10, R10, R10 ;  /* 0x0000000a0a0a722b */ /* 0x000fd0000000000a */
[----:B------:R-:W-:Y:S01]  /*18e0*/  DFMA R22, R22, R10, R22 ;  /* 0x0000000a1616722b */ /* 0x000fe20000000016 */
[----:B------:R-:W-:Y:S01]  /*18f0*/  MOV R10, 0x41ad3b5a ;  /* 0x41ad3b5a000a7802 */ /* 0x000fe20000000f00 */
[----:B------:R-:W-:-:S06]  /*1900*/  IMAD.MOV.U32 R11, RZ, RZ, 0x3ed0f5d2 ;  /* 0x3ed0f5d2ff0b7424 */ /* 0x000fcc00078e00ff */
[----:B------:R-:W-:-:S08]  /*1910*/  DMUL R12, R22, 0.25 ;  /* 0x3fd00000160c7828 */ /* 0x000fd00000000000 */
[----:B------:R-:W-:-:S08]  /*1920*/  DFMA R12, R22, 0.25, R12 ;  /* 0x3fd00000160c782b */ /* 0x000fd0000000000c */
[CC--:B------:R-:W-:Y:S02]  /*1930*/  DMUL R18, R12.reuse, R12.reuse ;  /* 0x0000000c0c127228 */ /* 0x0c0fe40000000000 */
[----:B------:R-:W-:-:S06]  /*1940*/  DMUL R24, R12, R12 ;  /* 0x0000000c0c187228 */ /* 0x000fcc0000000000 */
[----:B------:R-:W-:Y:S01]  /*1950*/  DFMA R10, R18, UR4, R10 ;  /* 0x00000004120a7c2b */ /* 0x000fe2000800000a */
[----:B------:R-:W-:Y:S01]  /*1960*/  UMOV UR4, 0x75488a3f ;  /* 0x75488a3f00047882 */ /* 0x000fe20000000000 */
[----:B------:R-:W-:-:S06]  /*1970*/  UMOV UR5, 0x3ef3b20a ;  /* 0x3ef3b20a00057882 */ /* 0x000fcc0000000000 */
[----:B------:R-:W-:Y:S01]  /*1980*/  DFMA R16, R18, R10, UR4 ;  /* 0x0000000412107e2b */ /* 0x000fe2000800000a */
[----:B------:R-:W-:Y:S01]  /*1990*/  UMOV UR4, 0xe4faecd5 ;  /* 0xe4faecd500047882 */ /* 0x000fe20000000000 */
[----:B------:R-:W-:Y:S01]  /*19a0*/  UMOV UR5, 0x3f1745cd ;  /* 0x3f1745cd00057882 */ /* 0x000fe20000000000 */
[----:B------:R-:W-:-:S05]  /*19b0*/  DADD R10, -R12, 0.25 ;  /* 0x3fd000000c0a7429 */ /* 0x000fca0000000100 */
[----:B------:R-:W-:Y:S01]  /*19c0*/  DFMA R16, R18, R16, UR4 ;  /* 0x0000000412107e2b */ /* 0x000fe20008000010 */
[----:B------:R-:W-:Y:S01]  /*19d0*/  UMOV UR4, 0x258a578b ;  /* 0x258a578b00047882 */ /* 0x000fe20000000000 */
[----:B------:R-:W-:Y:S01]  /*19e0*/  UMOV UR5, 0x3f3c71c7 ;  /* 0x3f3c71c700057882 */ /* 0x000fe20000000000 */
[----:B------:R-:W-:-:S05]  /*19f0*/  DADD R10, R10, R10 ;  /* 0x000000000a0a7229 */ /* 0x000fca000000000a */
[----:B------:R-:W-:Y:S01]  /*1a00*/  DFMA R16, R18, R16, UR4 ;  /* 0x0000000412107e2b */ /* 0x000fe20008000010 */
[----:B------:R-:W-:Y:S01]  /*1a10*/  UMOV UR4, 0x9242b910 ;  /* 0x9242b91000047882 */ /* 0x000fe20000000000 */
[----:B------:R-:W-:Y:S01]  /*1a20*/  UMOV UR5, 0x3f624924 ;  /* 0x3f62492400057882 */ /* 0x000fe20000000000 */
[----:B------:R-:W-:-:S05]  /*1a30*/  DFMA R10, -R12, 0.25, R10 ;  /* 0x3fd000000c0a782b */ /* 0x000fca000000010a */
[----:B------:R-:W-:Y:S01]  /*1a40*/  DFMA R16, R18, R16, UR4 ;  /* 0x0000000412107e2b */ /* 0x000fe20008000010 */
[----:B------:R-:W-:Y:S01]  /*1a50*/  UMOV UR4, 0x99999dfb ;  /* 0x99999dfb00047882 */ /* 0x000fe20000000000 */
[----:B------:R-:W-:Y:S01]  /*1a60*/  UMOV UR5, 0x3f899999 ;  /* 0x3f89999900057882 */ /* 0x000fe20000000000 */
[----:B------:R-:W-:-:S05]  /*1a70*/  DMUL R10, R22, R10 ;  /* 0x0000000a160a7228 */ /* 0x000fca0000000000 */
[----:B------:R-:W-:Y:S01]  /*1a80*/  DFMA R16, R18, R16, UR4 ;  /* 0x0000000412107e2b */ /* 0x000fe20008000010 */
[----:B------:R-:W-:Y:S01]  /*1a90*/  UMOV UR4, 0x55555555 ;  /* 0x5555555500047882 */ /* 0x000fe20000000000 */
[----:B------:R-:W-:-:S03]  /*1aa0*/  UMOV UR5, 0x3fb55555 ;  /* 0x3fb5555500057882 */ /* 0x000fc60000000000 */
[----:B------:R-:W-:Y:S02]  /*1ab0*/  VIADD R23, R11, 0x100000 ;  /* 0x001000000b177836 */ /* 0x000fe40000000000 */
[----:B------:R-:W-:Y:S01]  /*1ac0*/  IMAD.MOV.U32 R22, RZ, RZ, R10 ;  /* 0x000000ffff167224 */ /* 0x000fe200078e000a */
[----:B------:R-:W-:-:S08]  /*1ad0*/  DFMA R20, R18, R16, UR4 ;  /* 0x0000000412147e2b */ /* 0x000fd00008000010 */
[----:B------:R-:W-:Y:S01]  /*1ae0*/  DADD R14, -R20, UR4 ;  /* 0x00000004140e7e29 */ /* 0x000fe20008000100 */
[----:B------:R-:W-:Y:S01]  /*1af0*/  UMOV UR4, 0xb9e7b0 ;  /* 0x00b9e7b000047882 */ /* 0x000fe20000000000 */
[----:B------:R-:W-:-:S06]  /*1b00*/  UMOV UR5, 0x3c46a4cb ;  /* 0x3c46a4cb00057882 */ /* 0x000fcc0000000000 */
[----:B------:R-:W-:Y:S02]  /*1b10*/  DFMA R14, R18, R16, R14 ;  /* 0x00000010120e722b */ /* 0x000fe4000000000e */
[C---:B------:R-:W-:Y:S02]  /*1b20*/  DMUL R16, R12.reuse, R24 ;  /* 0x000000180c107228 */ /* 0x040fe40000000000 */
[----:B------:R-:W-:-:S04]  /*1b30*/  DFMA R18, R12, R12, -R24 ;  /* 0x0000000c0c12722b */ /* 0x000fc80000000818 */
        /* <DEDUP_REMOVED lines=12> */
[----:B------:R-:W-:Y:S01]  /*1c00*/  DFMA R20, R18, R22, R20 ;  /* 0x000000161214722b */ /* 0x000fe20000000014 */
[----:B------:R-:W-:Y:S01]  /*1c10*/  MOV R18, 0xfefa39ef ;  /* 0xfefa39ef00127802 */ /* 0x000fe20000000f00 */
[----:B------:R-:W-:-:S06]  /*1c20*/  IMAD.MOV.U32 R19, RZ, RZ, 0x3fe62e42 ;  /* 0x3fe62e42ff137424 */ /* 0x000fcc00078e00ff */
[----:B------:R-:W-:-:S08]  /*1c30*/  DFMA R26, R26, R16, R20 ;  /* 0x000000101a1a722b */ /* 0x000fd00000000014 */
[----:B------:R-:W-:-:S08]  /*1c40*/  DADD R14, R24, R26 ;  /* 0x00000000180e7229 */ /* 0x000fd0000000001a */
[--C-:B------:R-:W-:Y:S02]  /*1c50*/  DADD R16, R12, R14.reuse ;  /* 0x000000000c107229 */ /* 0x100fe4000000000e */
[----:B------:R-:W-:-:S06]  /*1c60*/  DADD R24, R24, -R14 ;  /* 0x0000000018187229 */ /* 0x000fcc000000080e */
[----:B------:R-:W-:Y:S02]  /*1c70*/  DADD R12, R12, -R16 ;  /* 0x000000000c0c7229 */ /* 0x000fe40000000810 */
[----:B------:R-:W-:-:S06]  /*1c80*/  DADD R24, R26, R24 ;  /* 0x000000001a187229 */ /* 0x000fcc0000000018 */
[----:B------:R-:W-:Y:S01]  /*1c90*/  DADD R12, R14, R12 ;  /* 0x000000000e0c7229 */ /* 0x000fe2000000000c */
[----:B------:R-:W-:Y:S02]  /*1ca0*/  IMAD.MOV.U32 R14, RZ, RZ, -0x105c611 ;  /* 0xfefa39efff0e7424 */ /* 0x000fe400078e00ff */
[----:B------:R-:W-:-:S05]  /*1cb0*/  IMAD.MOV.U32 R15, RZ, RZ, 0x3fe62e42 ;  /* 0x3fe62e42ff0f7424 */ /* 0x000fca00078e00ff */
[----:B------:R-:W-:-:S08]  /*1cc0*/  DADD R12, R24, R12 ;  /* 0x00000000180c7229 */ /* 0x000fd0000000000c */
[----:B------:R-:W-:-:S08]  /*1cd0*/  DADD R12, R10, R12 ;  /* 0x000000000a0c7229 */ /* 0x000fd0000000000c */
[----:B------:R-:W-:-:S08]  /*1ce0*/  DADD R10, R16, R12 ;  /* 0x00000000100a7229 */ /* 0x000fd0000000000c */
[--C-:B------:R-:W-:Y:S02]  /*1cf0*/  DFMA R18, R18, UR4, R10.reuse ;  /* 0x0000000412127c2b */ /* 0x100fe4000800000a */
[----:B------:R-:W-:-:S06]  /*1d00*/  DADD R20, R16, -R10 ;  /* 0x0000000010147229 */ /* 0x000fcc000000080a */
[----:B------:R-:W-:Y:S02]  /*1d10*/  DFMA R16, -R14, 3, R18 ;  /* 0x400800000e10782b */ /* 0x000fe40000000112 */
[----:B------:R-:W-:Y:S01]  /*1d20*/  DADD R20, R12, R20 ;  /* 0x000000000c147229 */ /* 0x000fe20000000014 */
[----:B------:R-:W-:-:S05]  /*1d30*/  LOP3.LUT R12, R3, 0xff0fffff, RZ, 0xc0, !PT ;  /* 0xff0fffff030c7812 */ /* 0x000fca00078ec0ff */
[----:B------:R-:W-:Y:S01]  /*1d40*/  DADD R16, -R10, R16 ;  /* 0x000000000a107229 */ /* 0x000fe20000000110 */
[----:B------:R-:W-:-:S05]  /*1d50*/  IMAD.SHL.U32 R10, R3, 0x2, RZ ;  /* 0x00000002030a7824 */ /* 0x000fca00078e00ff */
[----:B------:R-:W-:Y:S02]  /*1d60*/  ISETP.GT.U32.AND P0, PT, R10, -0x2000001, PT ;  /* 0xfdffffff0a00780c */ /* 0x000fe40003f04070 */
[----:B------:R-:W-:Y:S01]  /*1d70*/  DADD R20, R20, -R16 ;  /* 0x0000000014147229 */ /* 0x000fe20000000810 */
[----:B------:R-:W-:Y:S01]  /*1d80*/  MOV R16, 0x3b39803f ;  /* 0x3b39803f00107802 */ /* 0x000fe20000000f00 */
[----:B------:R-:W-:-:S06]  /*1d90*/  IMAD.MOV.U32 R17, RZ, RZ, 0x3c7abc9e ;  /* 0x3c7abc9eff117424 */ /* 0x000fcc00078e00ff */
[----:B------:R-:W-:Y:S01]  /*1da0*/  DFMA R16, R16, UR4, R20 ;  /* 0x0000000410107c2b */ /* 0x000fe20008000014 */
[----:B------:R-:W-:Y:S01]  /*1db0*/  UMOV UR4, 0x3b39803f ;  /* 0x3b39803f00047882 */ /* 0x000fe20000000000 */
[----:B------:R-:W-:Y:S01]  /*1dc0*/  SEL R21, R12, R3, P0 ;  /* 0x000000030c157207 */ /* 0x000fe20000000000 */
[----:B------:R-:W-:Y:S01]  /*1dd0*/  IMAD.MOV.U32 R20, RZ, RZ, R0 ;  /* 0x000000ffff147224 */ /* 0x000fe200078e0000 */
[----:B------:R-:W-:-:S04]  /*1de0*/  UMOV UR5, 0x3c7abc9e ;  /* 0x3c7abc9e00057882 */ /* 0x000fc80000000000 */
[----:B------:R-:W-:-:S08]  /*1df0*/  DADD R10, R18, R16 ;  /* 0x00000000120a7229 */ /* 0x000fd00000000010 */
[----:B------:R-:W-:Y:S02]  /*1e00*/  DADD R18, R18, -R10 ;  /* 0x0000000012127229 */ /* 0x000fe4000000080a */
[----:B------:R-:W-:-:S06]  /*1e10*/  DMUL R12, R10, R20 ;  /* 0x000000140a0c7228 */ /* 0x000fcc0000000000 */
[----:B------:R-:W-:Y:S02]  /*1e20*/  DADD R18, R16, R18 ;  /* 0x0000000010127229 */ /* 0x000fe40000000012 */
[----:B------:R-:W-:Y:S01]  /*1e30*/  DFMA R10, R10, R20, -R12 ;  /* 0x000000140a0a722b */ /* 0x000fe2000000080c */
[----:B------:R-:W-:Y:S01]  /*1e40*/  MOV R16, 0x652b82fe ;  /* 0x652b82fe00107802 */ /* 0x000fe20000000f00 */
[----:B------:R-:W-:-:S06]  /*1e50*/  IMAD.MOV.U32 R17, RZ, RZ, 0x3ff71547 ;  /* 0x3ff71547ff117424 */ /* 0x000fcc00078e00ff */
        /* <DEDUP_REMOVED lines=10> */
[----:B------:R-:W-:Y:S01]  /*1f00*/  IMAD.MOV.U32 R10, RZ, RZ, -0x35dec16 ;  /* 0xfca213eaff0a7424 */ /* 0x000fe200078e00ff */
[----:B------:R-:W-:Y:S01]  /*1f10*/  UMOV UR5, 0x3e5ade15 ;  /* 0x3e5ade1500057882 */ /* 0x000fe20000000000 */
[----:B------:R-:W-:-:S06]  /*1f20*/  IMAD.MOV.U32 R11, RZ, RZ, 0x3e928af3 ;  /* 0x3e928af3ff0b7424 */ /* 0x000fcc00078e00ff */
        /* <DEDUP_REMOVED lines=27> */
[----:B------:R-:W-:Y:S01]  /*20e0*/  LEA R15, R16, R11, 0x14 ;  /* 0x0000000b100f7211 */ /* 0x000fe200078ea0ff */
[----:B------:R-:W-:Y:S01]  /*20f0*/  IMAD.MOV.U32 R14, RZ, RZ, R10 ;  /* 0x000000ffff0e7224 */ /* 0x000fe200078e000a */
[----:B------:R-:W-:Y:S06]  /*2100*/  @!P0 BRA `(.L_x_62) ;  /* 0x0000000000308947 */ /* 0x000fec0003800000 */
[----:B------:R-:W-:Y:S01]  /*2110*/  FSETP.GEU.AND P1, PT, |R19|, 4.2275390625, PT ;  /* 0x408748001300780b */ /* 0x000fe20003f2e200 */
[C---:B------:R-:W-:Y:S02]  /*2120*/  DADD R14, R18.reuse, +INF ;  /* 0x7ff00000120e7429 */ /* 0x040fe40000000000 */
[----:B------:R-:W-:-:S08]  /*2130*/  DSETP.GEU.AND P0, PT, R18, RZ, PT ;  /* 0x000000ff1200722a */ /* 0x000fd00003f0e000 */
[----:B------:R-:W-:Y:S02]  /*2140*/  FSEL R14, R14, RZ, P0 ;  /* 0x000000ff0e0e7208 */ /* 0x000fe40000000000 */
[----:B------:R-:W-:Y:S02]  /*2150*/  @!P1 LEA.HI R3, R16, R16, RZ, 0x1 ;  /* 0x0000001010039211 */ /* 0x000fe400078f08ff */
[----:B------:R-:W-:Y:S02]  /*2160*/  FSEL R15, R15, RZ, P0 ;  /* 0x000000ff0f0f7208 */ /* 0x000fe40000000000 */
[----:B------:R-:W-:-:S05]  /*2170*/  @!P1 SHF.R.S32.HI R3, RZ, 0x1, R3 ;  /* 0x00000001ff039819 */ /* 0x000fca0000011403 */
[----:B------:R-:W-:Y:S01]  /*2180*/  @!P1 IMAD.IADD R0, R16, 0x1, -R3 ;  /* 0x0000000110009824 */ /* 0x000fe200078e0a03 */
[----:B------:R-:W-:Y:S01]  /*2190*/  @!P1 MOV R16, RZ ;  /* 0x000000ff00109202 */ /* 0x000fe20000000f00 */
[----:B------:R-:W-:-:S03]  /*21a0*/  @!P1 IMAD R11, R3, 0x100000, R11 ;  /* 0x00100000030b9824 */ /* 0x000fc600078e020b */
[----:B------:R-:W-:-:S06]  /*21b0*/  @!P1 LEA R17, R0, 0x3ff00000, 0x14 ;  /* 0x3ff0000000119811 */ /* 0x000fcc00078ea0ff */
[----:B------:R-:W-:-:S11]  /*21c0*/  @!P1 DMUL R14, R10, R16 ;  /* 0x000000100a0e9228 */ /* 0x000fd60000000000 */
.L_x_62:
[----:B------:R-:W-:Y:S01]  /*21d0*/  DFMA R12, R12, R14, R14 ;  /* 0x0000000e0c0c722b */ /* 0x000fe2000000000e */
[----:B------:R-:W-:Y:S01]  /*21e0*/  IMAD.MOV.U32 R10, RZ, RZ, R6 ;  /* 0x000000ffff0a7224 */ /* 0x000fe200078e0006 */
[----:B------:R-:W-:Y:S01]  /*21f0*/  DSETP.NEU.AND P0, PT, |R14|, +INF , PT ;  /* 0x7ff000000e00742a */ /* 0x000fe20003f0d200 */
[----:B------:R-:W-:-:S07]  /*2200*/  IMAD.MOV.U32 R11, RZ, RZ, 0x0 ;  /* 0x00000000ff0b7424 */ /* 0x000fce00078e00ff */
[----:B------:R-:W-:Y:S02]  /*2210*/  FSEL R0, R14, R12, !P0 ;  /* 0x0000000c0e007208 */ /* 0x000fe40004000000 */
[----:B------:R-:W-:Y:S01]  /*2220*/  FSEL R3, R15, R13, !P0 ;  /* 0x0000000d0f037208 */ /* 0x000fe20004000000 */
[----:B------:R-:W-:Y:S06]  /*2230*/  RET.REL.NODEC R10 `(_Z3addPiS_S_S_S_i) ;  /* 0xffffffdc0a707950 */ /* 0x000fec0003c3ffff */
.L_x_63:
        /* <DEDUP_REMOVED lines=12> */
.L_x_65:


//--------------------- .nv.global.init           --------------------------
	.section	.nv.global.init,"aw",@progbits
.nv.global.init:
	.type		$str$1,@object
	.size		$str$1,($str - $str$1)
$str$1:
        /*0000*/ 	.byte	0x61, 0x6e, 0x73, 0x77, 0x65, 0x72, 0x3a, 0x20, 0x25, 0x64, 0x20, 0x0a, 0x00
	.type		$str,@object
	.size		$str,(.L_0 - $str)
$str:
        /*000d*/ 	.byte	0x48, 0x65, 0x6c, 0x6c, 0x6f, 0x20, 0x57, 0x6f, 0x72, 0x6c, 0x64, 0x20, 0x46, 0x72, 0x6f, 0x6d
        /*001d*/ 	.byte	0x20, 0x47, 0x50, 0x55, 0x21, 0x0a, 0x00
.L_0:


//--------------------- .nv.shared.reserved.0     --------------------------
	.section	.nv.shared.reserved.0,"aw",@nobits
	.weak		__nv_reservedSMEM_offset_0_alias
	.size		__nv_reservedSMEM_offset_0_alias, 0, 64
	.other		__nv_reservedSMEM_offset_0_alias,@"STO_CUDA_RESERVED_SHARED STV_DEFAULT"
__nv_reservedSMEM_offset_0_alias:
	.zero		0
	.zero		64


//--------------------- .nv.constant0._Z11hello_worldPiS_i --------------------------
	.section	.nv.constant0._Z11hello_worldPiS_i,"a",@progbits
	.sectionflags	@""
	.align	4
.nv.constant0._Z11hello_worldPiS_i:
	.zero		916


//--------------------- .nv.constant0._Z3addPiS_S_S_S_i --------------------------
	.section	.nv.constant0._Z3addPiS_S_S_S_i,"a",@progbits
	.sectionflags	@""
	.align	4
.nv.constant0._Z3addPiS_S_S_S_i:
	.zero		940


//--------------------- SYMBOLS --------------------------

	.type		.nv.reservedSmem.offset0,@object
	.size		.nv.reservedSmem.offset0,0x4
	.type		vprintf,@function
